def attn_fwd(
    Q,
    K,
    V,
    Out,
    Lse,
    sm_scale,
    stride_qz,
    stride_qh,
    stride_qm,
    stride_qk,
    stride_kz,
    stride_kh,
    stride_kn,
    stride_kk,
    stride_vz,
    stride_vh,
    stride_vn,
    stride_vk,
    stride_oz,
    stride_oh,
    stride_om,
    stride_ok,
    seqlen_q,
    seqlen_k,
    BLOCK_M: tl.constexpr,
    BLOCK_N: tl.constexpr,
    HEAD_DIM: tl.constexpr,
    CAUSAL: tl.constexpr,
):
    start_m = tl.program_id(0)
    off_hz = tl.program_id(1)
    q_off = off_hz * stride_qh
    k_off = off_hz * stride_kh
    v_off = off_hz * stride_vh
    offs_m = start_m * BLOCK_M + tl.arange(0, BLOCK_M)
    offs_d = tl.arange(0, HEAD_DIM)
    offs_n = tl.arange(0, BLOCK_N)
    q_ptrs = Q + q_off + offs_m[:, None] * stride_qm + offs_d[None, :] * stride_qk
    k_ptrs = K + k_off + offs_d[:, None] * stride_kk + offs_n[None, :] * stride_kn
    v_ptrs = V + v_off + offs_n[:, None] * stride_vn + offs_d[None, :] * stride_vk
    m_i = tl.full([BLOCK_M], float("-inf"), dtype=tl.float32)
    l_i = tl.zeros([BLOCK_M], dtype=tl.float32) + 1.0
    acc = tl.zeros([BLOCK_M, HEAD_DIM], dtype=tl.float32)
    q = tl.load(q_ptrs)
    acc, l_i, m_i = _attn_fwd_inner(
        acc,
        l_i,
        m_i,
        q,
        k_ptrs,
        v_ptrs,
        sm_scale,
        stride_kn,
        stride_vn,
        start_m,
        seqlen_k,
        BLOCK_M,
        BLOCK_N,
        HEAD_DIM,
        CAUSAL,
    )
    acc = acc / l_i[:, None]
    lse = m_i + tl.math.log2(l_i) / 1.4426950408889634
    o_ptrs = (
        Out
        + off_hz * stride_oh
        + offs_m[:, None] * stride_om
        + offs_d[None, :] * stride_ok
    )
    tl.store(o_ptrs, acc.to(Out.dtype.element_ty))
    tl.store(Lse + off_hz * seqlen_q + offs_m, lse)

# config = {"BLOCK_M": 256, "BLOCK_N": 64, "HEAD_DIM": 32, "arch": "sm_90", "causal": false, "dtype": "fp16", "num_stages": 2, "num_warps": 8}
# arch = sm_90


// ===== COMPILED SASS (sm_90a) =====

	.target	sm_90a

	.elftype	@"ET_EXEC"


//--------------------- .note.nv.tkinfo           --------------------------
	.section	.note.nv.tkinfo,"",@"SHT_NOTE"
	.sectionflags	@"SHF_NOTE_NV_TKINFO"
	.tkinfo
        /*0018*/ 	.word	0x00000002
        /*0030*/ 	.string	""
        /*0030*/ 	.string	"ptxas"
        /*0030*/ 	.string	"Cuda compilation tools, release 13.0, V13.0.88"
        /*0030*/ 	.string	"Build cuda_13.0.r13.0/compiler.36424714_0"
        /*0030*/ 	.string	"-v  -suppress-debug-info  -lineinfo  -arch sm_90a "



//--------------------- .note.nv.cuinfo           --------------------------
	.section	.note.nv.cuinfo,"",@"SHT_NOTE"
	.sectionflags	@"SHF_NOTE_NV_CUINFO"
        /*0018*/ 	.short	0x0002
        /*001a*/ 	.short	0x005a
        /*001c*/ 	.short	0x0082
	.zero		2


//--------------------- .nv.info                  --------------------------
	.section	.nv.info,"",@"SHT_CUDA_INFO"
	.align	4


	//----- nvinfo : EIATTR_REGCOUNT
	.align		4
        /*0000*/ 	.byte	0x04, 0x2f
        /*0002*/ 	.short	(.L_2 - .L_1)
	.align		4
.L_1:
        /*0004*/ 	.word	index@(attn_fwd)
        /*0008*/ 	.word	0x000000ba


	//----- nvinfo : EIATTR_FRAME_SIZE
	.align		4
.L_2:
        /*000c*/ 	.byte	0x04, 0x11
        /*000e*/ 	.short	(.L_4 - .L_3)
	.align		4
.L_3:
        /*0010*/ 	.word	index@(attn_fwd)
        /*0014*/ 	.word	0x00000000


	//----- nvinfo : EIATTR_MIN_STACK_SIZE
	.align		4
.L_4:
        /*0018*/ 	.byte	0x04, 0x12
        /*001a*/ 	.short	(.L_6 - .L_5)
	.align		4
.L_5:
        /*001c*/ 	.word	index@(attn_fwd)
        /*0020*/ 	.word	0x00000000
.L_6:


//--------------------- .nv.compat                --------------------------
	.section	.nv.compat,"",@"SHT_CUDA_COMPAT_INFO"
	.align	4
        /*0000*/ 	.byte	0x02, 0x09, 0x01, 0x00, 0x02, 0x02, 0x04, 0x00, 0x02, 0x05, 0x05, 0x00, 0x03, 0x07, 0x01, 0x01
        /*0010*/ 	.byte	0x02, 0x03, 0x00, 0x00, 0x02, 0x06, 0x01, 0x00, 0x04, 0x0b, 0x08, 0x00, 0x00, 0x00, 0x00, 0x00
        /*0020*/ 	.byte	0x00, 0x00, 0x00, 0x00


//--------------------- .nv.info.attn_fwd         --------------------------
	.section	.nv.info.attn_fwd,"",@"SHT_CUDA_INFO"
	.sectionflags	@""
	.align	4


	//----- nvinfo : EIATTR_CUDA_API_VERSION
	.align		4
        /*0000*/ 	.byte	0x04, 0x37
        /*0002*/ 	.short	(.L_8 - .L_7)
.L_7:
        /*0004*/ 	.word	0x00000082


	//----- nvinfo : EIATTR_KPARAM_INFO
	.align		4
.L_8:
        /*0008*/ 	.byte	0x04, 0x17
        /*000a*/ 	.short	(.L_10 - .L_9)
.L_9:
        /*000c*/ 	.word	0x00000000
        /*0010*/ 	.short	0x0019
        /*0012*/ 	.short	0x0080
        /*0014*/ 	.byte	0x00, 0xf4, 0x21, 0x00


	//----- nvinfo : EIATTR_KPARAM_INFO
	.align		4
.L_10:
        /*0018*/ 	.byte	0x04, 0x17
        /*001a*/ 	.short	(.L_12 - .L_11)
.L_11:
        /*001c*/ 	.word	0x00000000
        /*0020*/ 	.short	0x0018
        /*0022*/ 	.short	0x0078
        /*0024*/ 	.byte	0x00, 0xf4, 0x21, 0x00


	//----- nvinfo : EIATTR_KPARAM_INFO
	.align		4
.L_12:
        /*0028*/ 	.byte	0x04, 0x17
        /*002a*/ 	.short	(.L_14 - .L_13)
.L_13:
        /*002c*/ 	.word	0x00000000
        /*0030*/ 	.short	0x0017
        /*0032*/ 	.short	0x0070
        /*0034*/ 	.byte	0x00, 0xf0, 0x11, 0x00


	//----- nvinfo : EIATTR_KPARAM_INFO
	.align		4
.L_14:
        /*0038*/ 	.byte	0x04, 0x17
        /*003a*/ 	.short	(.L_16 - .L_15)
.L_15:
        /*003c*/ 	.word	0x00000000
        /*0040*/ 	.short	0x0016
        /*0042*/ 	.short	0x006c
        /*0044*/ 	.byte	0x00, 0xf0, 0x11, 0x00


	//----- nvinfo : EIATTR_KPARAM_INFO
	.align		4
.L_16:
        /*0048*/ 	.byte	0x04, 0x17
        /*004a*/ 	.short	(.L_18 - .L_17)
.L_17:
        /*004c*/ 	.word	0x00000000
        /*0050*/ 	.short	0x0015
        /*0052*/ 	.short	0x0068
        /*0054*/ 	.byte	0x00, 0xf0, 0x11, 0x00


	//----- nvinfo : EIATTR_KPARAM_INFO
	.align		4
.L_18:
        /*0058*/ 	.byte	0x04, 0x17
        /*005a*/ 	.short	(.L_20 - .L_19)
.L_19:
        /*005c*/ 	.word	0x00000000
        /*0060*/ 	.short	0x0014
        /*0062*/ 	.short	0x0064
        /*0064*/ 	.byte	0x00, 0xf0, 0x11, 0x00


	//----- nvinfo : EIATTR_KPARAM_INFO
	.align		4
.L_20:
        /*0068*/ 	.byte	0x04, 0x17
        /*006a*/ 	.short	(.L_22 - .L_21)
.L_21:
        /*006c*/ 	.word	0x00000000
        /*0070*/ 	.short	0x0013
        /*0072*/ 	.short	0x0060
        /*0074*/ 	.byte	0x00, 0xf0, 0x11, 0x00


	//----- nvinfo : EIATTR_KPARAM_INFO
	.align		4
.L_22:
        /*0078*/ 	.byte	0x04, 0x17
        /*007a*/ 	.short	(.L_24 - .L_23)
.L_23:
        /*007c*/ 	.word	0x00000000
        /*0080*/ 	.short	0x0012
        /*0082*/ 	.short	0x005c
        /*0084*/ 	.byte	0x00, 0xf0, 0x11, 0x00


	//----- nvinfo : EIATTR_KPARAM_INFO
	.align		4
.L_24:
        /*0088*/ 	.byte	0x04, 0x17
        /*008a*/ 	.short	(.L_26 - .L_25)
.L_25:
        /*008c*/ 	.word	0x00000000
        /*0090*/ 	.short	0x0011
        /*0092*/ 	.short	0x0058
        /*0094*/ 	.byte	0x00, 0xf0, 0x11, 0x00


	//----- nvinfo : EIATTR_KPARAM_INFO
	.align		4
.L_26:
        /*0098*/ 	.byte	0x04, 0x17
        /*009a*/ 	.short	(.L_28 - .L_27)
.L_27:
        /*009c*/ 	.word	0x00000000
        /*00a0*/ 	.short	0x0010
        /*00a2*/ 	.short	0x0054
        /*00a4*/ 	.byte	0x00, 0xf0, 0x11, 0x00


	//----- nvinfo : EIATTR_KPARAM_INFO
	.align		4
.L_28:
        /*00a8*/ 	.byte	0x04, 0x17
        /*00aa*/ 	.short	(.L_30 - .L_29)
.L_29:
        /*00ac*/ 	.word	0x00000000
        /*00b0*/ 	.short	0x000f
        /*00b2*/ 	.short	0x0050
        /*00b4*/ 	.byte	0x00, 0xf0, 0x11, 0x00


	//----- nvinfo : EIATTR_KPARAM_INFO
	.align		4
.L_30:
        /*00b8*/ 	.byte	0x04, 0x17
        /*00ba*/ 	.short	(.L_32 - .L_31)
.L_31:
        /*00bc*/ 	.word	0x00000000
        /*00c0*/ 	.short	0x000e
        /*00c2*/ 	.short	0x004c
        /*00c4*/ 	.byte	0x00, 0xf0, 0x11, 0x00


	//----- nvinfo : EIATTR_KPARAM_INFO
	.align		4
.L_32:
        /*00c8*/ 	.byte	0x04, 0x17
        /*00ca*/ 	.short	(.L_34 - .L_33)
.L_33:
        /*00cc*/ 	.word	0x00000000
        /*00d0*/ 	.short	0x000d
        /*00d2*/ 	.short	0x0048
        /*00d4*/ 	.byte	0x00, 0xf0, 0x11, 0x00


	//----- nvinfo : EIATTR_KPARAM_INFO
	.align		4
.L_34:
        /*00d8*/ 	.byte	0x04, 0x17
        /*00da*/ 	.short	(.L_36 - .L_35)
.L_35:
        /*00dc*/ 	.word	0x00000000
        /*00e0*/ 	.short	0x000c
        /*00e2*/ 	.short	0x0044
        /*00e4*/ 	.byte	0x00, 0xf0, 0x11, 0x00


	//----- nvinfo : EIATTR_KPARAM_INFO
	.align		4
.L_36:
        /*00e8*/ 	.byte	0x04, 0x17
        /*00ea*/ 	.short	(.L_38 - .L_37)
.L_37:
        /*00ec*/ 	.word	0x00000000
        /*00f0*/ 	.short	0x000b
        /*00f2*/ 	.short	0x0040
        /*00f4*/ 	.byte	0x00, 0xf0, 0x11, 0x00


	//----- nvinfo : EIATTR_KPARAM_INFO
	.align		4
.L_38:
        /*00f8*/ 	.byte	0x04, 0x17
        /*00fa*/ 	.short	(.L_40 - .L_39)
.L_39:
        /*00fc*/ 	.word	0x00000000
        /*0100*/ 	.short	0x000a
        /*0102*/ 	.short	0x003c
        /*0104*/ 	.byte	0x00, 0xf0, 0x11, 0x00


	//----- nvinfo : EIATTR_KPARAM_INFO
	.align		4
.L_40:
        /*0108*/ 	.byte	0x04, 0x17
        /*010a*/ 	.short	(.L_42 - .L_41)
.L_41:
        /*010c*/ 	.word	0x00000000
        /*0110*/ 	.short	0x0009
        /*0112*/ 	.short	0x0038
        /*0114*/ 	.byte	0x00, 0xf0, 0x11, 0x00


	//----- nvinfo : EIATTR_KPARAM_INFO
	.align		4
.L_42:
        /*0118*/ 	.byte	0x04, 0x17
        /*011a*/ 	.short	(.L_44 - .L_43)
.L_43:
        /*011c*/ 	.word	0x00000000
        /*0120*/ 	.short	0x0008
        /*0122*/ 	.short	0x0034
        /*0124*/ 	.byte	0x00, 0xf0, 0x11, 0x00


	//----- nvinfo : EIATTR_KPARAM_INFO
	.align		4
.L_44:
        /*0128*/ 	.byte	0x04, 0x17
        /*012a*/ 	.short	(.L_46 - .L_45)
.L_45:
        /*012c*/ 	.word	0x00000000
        /*0130*/ 	.short	0x0007
        /*0132*/ 	.short	0x0030
        /*0134*/ 	.byte	0x00, 0xf0, 0x11, 0x00


	//----- nvinfo : EIATTR_KPARAM_INFO
	.align		4
.L_46:
        /*0138*/ 	.byte	0x04, 0x17
        /*013a*/ 	.short	(.L_48 - .L_47)
.L_47:
        /*013c*/ 	.word	0x00000000
        /*0140*/ 	.short	0x0006
        /*0142*/ 	.short	0x002c
        /*0144*/ 	.byte	0x00, 0xf0, 0x11, 0x00


	//----- nvinfo : EIATTR_KPARAM_INFO
	.align		4
.L_48:
        /*0148*/ 	.byte	0x04, 0x17
        /*014a*/ 	.short	(.L_50 - .L_49)
.L_49:
        /*014c*/ 	.word	0x00000000
        /*0150*/ 	.short	0x0005
        /*0152*/ 	.short	0x0028
        /*0154*/ 	.byte	0x00, 0xf0, 0x11, 0x00


	//----- nvinfo : EIATTR_KPARAM_INFO
	.align		4
.L_50:
        /*0158*/ 	.byte	0x04, 0x17
        /*015a*/ 	.short	(.L_52 - .L_51)
.L_51:
        /*015c*/ 	.word	0x00000000
        /*0160*/ 	.short	0x0004
        /*0162*/ 	.short	0x0020
        /*0164*/ 	.byte	0x00, 0xf4, 0x21, 0x00


	//----- nvinfo : EIATTR_KPARAM_INFO
	.align		4
.L_52:
        /*0168*/ 	.byte	0x04, 0x17
        /*016a*/ 	.short	(.L_54 - .L_53)
.L_53:
        /*016c*/ 	.word	0x00000000
        /*0170*/ 	.short	0x0003
        /*0172*/ 	.short	0x0018
        /*0174*/ 	.byte	0x00, 0xf4, 0x21, 0x00


	//----- nvinfo : EIATTR_KPARAM_INFO
	.align		4
.L_54:
        /*0178*/ 	.byte	0x04, 0x17
        /*017a*/ 	.short	(.L_56 - .L_55)
.L_55:
        /*017c*/ 	.word	0x00000000
        /*0180*/ 	.short	0x0002
        /*0182*/ 	.short	0x0010
        /*0184*/ 	.byte	0x00, 0xf4, 0x21, 0x00


	//----- nvinfo : EIATTR_KPARAM_INFO
	.align		4
.L_56:
        /*0188*/ 	.byte	0x04, 0x17
        /*018a*/ 	.short	(.L_58 - .L_57)
.L_57:
        /*018c*/ 	.word	0x00000000
        /*0190*/ 	.short	0x0001
        /*0192*/ 	.short	0x0008
        /*0194*/ 	.byte	0x00, 0xf4, 0x21, 0x00


	//----- nvinfo : EIATTR_KPARAM_INFO
	.align		4
.L_58:
        /*0198*/ 	.byte	0x04, 0x17
        /*019a*/ 	.short	(.L_60 - .L_59)
.L_59:
        /*019c*/ 	.word	0x00000000
        /*01a0*/ 	.short	0x0000
        /*01a2*/ 	.short	0x0000
        /*01a4*/ 	.byte	0x00, 0xf4, 0x21, 0x00


	//----- nvinfo : EIATTR_SPARSE_MMA_MASK
	.align		4
.L_60:
        /*01a8*/ 	.byte	0x03, 0x50
        /*01aa*/ 	.short	0x0000


	//----- nvinfo : EIATTR_MAXREG_COUNT
	.align		4
        /*01ac*/ 	.byte	0x03, 0x1b
        /*01ae*/ 	.short	0x00ff


	//----- nvinfo : EIATTR_NUM_BARRIERS
	.align		4
        /*01b0*/ 	.byte	0x02, 0x4c
        /*01b2*/ 	.byte	0x01
	.zero		1


	//----- nvinfo : EIATTR_MERCURY_ISA_VERSION
	.align		4
        /*01b4*/ 	.byte	0x03, 0x5f
        /*01b6*/ 	.short	0x0101


	//----- nvinfo : EIATTR_COOP_GROUP_MASK_REGIDS
	.align		4
        /*01b8*/ 	.byte	0x04, 0x29
        /*01ba*/ 	.short	(.L_62 - .L_61)


	//   ....[0]....
.L_61:
        /*01bc*/ 	.word	0xffffffff


	//   ....[1]....
        /*01c0*/ 	.word	0xffffffff


	//   ....[2]....
        /*01c4*/ 	.word	0xffffffff


	//   ....[3]....
        /*01c8*/ 	.word	0xffffffff


	//   ....[4]....
        /*01cc*/ 	.word	0xffffffff


	//   ....[5]....
        /*01d0*/ 	.word	0xffffffff


	//   ....[6]....
        /*01d4*/ 	.word	0xffffffff


	//   ....[7]....
        /*01d8*/ 	.word	0xffffffff


	//   ....[8]....
        /*01dc*/ 	.word	0xffffffff


	//   ....[9]....
        /*01e0*/ 	.word	0xffffffff


	//   ....[10]....
        /*01e4*/ 	.word	0xffffffff


	//   ....[11]....
        /*01e8*/ 	.word	0xffffffff


	//   ....[12]....
        /*01ec*/ 	.word	0xffffffff


	//   ....[13]....
        /*01f0*/ 	.word	0xffffffff


	//   ....[14]....
        /*01f4*/ 	.word	0xffffffff


	//   ....[15]....
        /*01f8*/ 	.word	0xffffffff


	//----- nvinfo : EIATTR_COOP_GROUP_INSTR_OFFSETS
	.align		4
.L_62:
        /*01fc*/ 	.byte	0x04, 0x28
        /*01fe*/ 	.short	(.L_64 - .L_63)


	//   ....[0]....
.L_63:
        /*0200*/ 	.word	0x00001b20


	//   ....[1]....
        /*0204*/ 	.word	0x00001bf0


	//   ....[2]....
        /*0208*/ 	.word	0x00001fa0


	//   ....[3]....
        /*020c*/ 	.word	0x00002070


	//   ....[4]....
        /*0210*/ 	.word	0x00002320


	//   ....[5]....
        /*0214*/ 	.word	0x000024d0


	//   ....[6]....
        /*0218*/ 	.word	0x00002790


	//   ....[7]....
        /*021c*/ 	.word	0x000027b0


	//   ....[8]....
        /*0220*/ 	.word	0x00003890


	//   ....[9]....
        /*0224*/ 	.word	0x000038a0


	//   ....[10]....
        /*0228*/ 	.word	0x000038b0


	//   ....[11]....
        /*022c*/ 	.word	0x000038c0


	//   ....[12]....
        /*0230*/ 	.word	0x00003920


	//   ....[13]....
        /*0234*/ 	.word	0x00003930


	//   ....[14]....
        /*0238*/ 	.word	0x00003940


	//   ....[15]....
        /*023c*/ 	.word	0x00003950


	//----- nvinfo : EIATTR_EXIT_INSTR_OFFSETS
	.align		4
.L_64:
        /*0240*/ 	.byte	0x04, 0x1c
        /*0242*/ 	.short	(.L_66 - .L_65)


	//   ....[0]....
.L_65:
        /*0244*/ 	.word	0x00005980


	//----- nvinfo : EIATTR_REQNTID
	.align		4
.L_66:
        /*0248*/ 	.byte	0x04, 0x10
        /*024a*/ 	.short	(.L_68 - .L_67)
.L_67:
        /*024c*/ 	.word	0x00000100
        /*0250*/ 	.word	0x00000001
        /*0254*/ 	.word	0x00000001


	//----- nvinfo : EIATTR_CBANK_PARAM_SIZE
	.align		4
.L_68:
        /*0258*/ 	.byte	0x03, 0x19
        /*025a*/ 	.short	0x0088


	//----- nvinfo : EIATTR_PARAM_CBANK
	.align		4
        /*025c*/ 	.byte	0x04, 0x0a
        /*025e*/ 	.short	(.L_70 - .L_69)
	.align		4
.L_69:
        /*0260*/ 	.word	index@(.nv.constant0.attn_fwd)
        /*0264*/ 	.short	0x0210
        /*0266*/ 	.short	0x0088


	//----- nvinfo : EIATTR_SW_WAR
	.align		4
.L_70:
        /*0268*/ 	.byte	0x04, 0x36
        /*026a*/ 	.short	(.L_72 - .L_71)
.L_71:
        /*026c*/ 	.word	0x00000008
.L_72:


//--------------------- .nv.callgraph             --------------------------
	.section	.nv.callgraph,"",@"SHT_CUDA_CALLGRAPH"
	.align	4
	.sectionentsize	8
	.align		4
        /*0000*/ 	.word	0x00000000
	.align		4
        /*0004*/ 	.word	0xffffffff
	.align		4
        /*0008*/ 	.word	0x00000000
	.align		4
        /*000c*/ 	.word	0xfffffffe
	.align		4
        /*0010*/ 	.word	0x00000000
	.align		4
        /*0014*/ 	.word	0xfffffffd
	.align		4
        /*0018*/ 	.word	0x00000000
	.align		4
        /*001c*/ 	.word	0xfffffffc


//--------------------- .nv.constant4             --------------------------
	.section	.nv.constant4,"a",@progbits
	.align	8
	.align		8
.nv.constant4:
        /*0000*/ 	.dword	_$_str


//--------------------- .text.attn_fwd            --------------------------
	.section	.text.attn_fwd,"ax",@progbits
	.align	128
        .global         attn_fwd
        .type           attn_fwd,@function
        .size           attn_fwd,(.L_x_3 - attn_fwd)
        .other          attn_fwd,@"STO_CUDA_ENTRY STV_DEFAULT"
attn_fwd:
.text.attn_fwd:
[----:B------:R-:W-:Y:S01]  /*0000*/  LDC R1, c[0x0][0x28] ;  /* 0x00000a00ff017b82 */ /* 0x000fe20000000800 */
[----:B------:R-:W0:Y:S07]  /*0010*/  S2R R134, SR_TID.X ;  /* 0x0000000000867919 */ /* 0x000e2e0000002100 */
[----:B------:R-:W1:Y:S01]  /*0020*/  S2UR UR16, SR_CTAID.Y ;  /* 0x00000000001079c3 */ /* 0x000e620000002600 */
[----:B------:R-:W-:Y:S01]  /*0030*/  ULDC.64 UR4, c[0x0][0x240] ;  /* 0x0000900000047ab9 */ /* 0x000fe20000000a00 */
[----:B------:R-:W-:Y:S01]  /*0040*/  ULDC.64 UR20, c[0x0][0x208] ;  /* 0x0000820000147ab9 */ /* 0x000fe20000000a00 */
[----:B------:R-:W2:Y:S05]  /*0050*/  S2R R0, SR_CTAID.X ;  /* 0x0000000000007919 */ /* 0x000eaa0000002500 */
[----:B------:R-:W3:Y:S08]  /*0060*/  LDC R65, c[0x0][0x248] ;  /* 0x00009200ff417b82 */ /* 0x000ef00000000800 */
[----:B------:R-:W4:Y:S01]  /*0070*/  LDC.64 R6, c[0x0][0x210] ;  /* 0x00008400ff067b82 */ /* 0x000f220000000a00 */
[----:B-1----:R-:W-:-:S07]  /*0080*/  UIMAD UR4, UR16, UR4, URZ ;  /* 0x00000004100472a4 */ /* 0x002fce000f8e023f */
[----:B------:R-:W1:Y:S01]  /*0090*/  LDC R136, c[0x0][0x280] ;  /* 0x0000a000ff887b82 */ /* 0x000e620000000800 */
[----:B------:R-:W-:Y:S01]  /*00a0*/  USHF.L.U32 UR6, UR4, 0x1, URZ ;  /* 0x0000000104067899 */ /* 0x000fe2000800063f */
[----:B0-----:R-:W-:Y:S01]  /*00b0*/  LOP3.LUT R135, R134, 0xff, RZ, 0xc0, !PT ;  /* 0x000000ff86877812 */ /* 0x001fe200078ec0ff */
[C---:B---3--:R-:W-:Y:S01]  /*00c0*/  IMAD R15, R65.reuse, 0x6, RZ ;  /* 0x00000006410f7824 */ /* 0x048fe200078e02ff */
[----:B------:R-:W-:Y:S02]  /*00d0*/  LEA R5, R65, R65, 0x1 ;  /* 0x0000004141057211 */ /* 0x000fe400078e08ff */
[----:B--2---:R-:W-:-:S05]  /*00e0*/  LEA R0, R0, R135, 0x8 ;  /* 0x0000008700007211 */ /* 0x004fca00078e40ff */
[----:B------:R-:W-:Y:S01]  /*00f0*/  IMAD R2, R0, UR5, RZ ;  /* 0x0000000500027c24 */ /* 0x000fe2000f8e02ff */
[----:B------:R-:W-:Y:S01]  /*0100*/  UIMAD.WIDE UR4, UR4, 0x2, URZ ;  /* 0x00000002040478a5 */ /* 0x000fe2000f8e023f */
[----:B------:R-:W-:Y:S02]  /*0110*/  IMAD R27, R65, 0xc, RZ ;  /* 0x0000000c411b7824 */ /* 0x000fe400078e02ff */
[C---:B------:R-:W-:Y:S01]  /*0120*/  IMAD.HI R4, R2.reuse, 0x2, RZ ;  /* 0x0000000202047827 */ /* 0x040fe200078e02ff */
[----:B------:R-:W-:-:S04]  /*0130*/  SHF.L.U32 R3, R2, 0x1, RZ ;  /* 0x0000000102037819 */ /* 0x000fc800000006ff */
[----:B----4-:R-:W-:Y:S01]  /*0140*/  IADD3 R2, P0, P1, R3, UR6, R6 ;  /* 0x0000000603027c10 */ /* 0x010fe2000f91e006 */
[C---:B------:R-:W-:Y:S02]  /*0150*/  IMAD R9, R65.reuse, 0x22, RZ ;  /* 0x0000002241097824 */ /* 0x040fe400078e02ff */
[----:B------:R-:W-:Y:S01]  /*0160*/  IMAD R51, R65, 0x18, RZ ;  /* 0x0000001841337824 */ /* 0x000fe200078e02ff */
[----:B------:R-:W-:Y:S02]  /*0170*/  IADD3.X R3, R4, UR5, R7, P0, P1 ;  /* 0x0000000504037c10 */ /* 0x000fe400087e2407 */
[-C--:B------:R-:W-:Y:S02]  /*0180*/  IADD3 R8, P4, R15, R2.reuse, RZ ;  /* 0x000000020f087210 */ /* 0x080fe40007f9e0ff */
[-C--:B------:R-:W-:Y:S01]  /*0190*/  IADD3 R14, P5, R27, R2.reuse, RZ ;  /* 0x000000021b0e7210 */ /* 0x080fe20007fbe0ff */
[----:B------:R-:W-:Y:S01]  /*01a0*/  IMAD R75, R65, 0x30, RZ ;  /* 0x00000030414b7824 */ /* 0x000fe200078e02ff */
[-C--:B------:R-:W-:Y:S01]  /*01b0*/  IADD3 R36, P1, R9, R2.reuse, RZ ;  /* 0x0000000209247210 */ /* 0x080fe20007f3e0ff */
[----:B------:R-:W-:Y:S01]  /*01c0*/  IMAD R23, R65, 0xa, RZ ;  /* 0x0000000a41177824 */ /* 0x000fe200078e02ff */
[-C--:B------:R-:W-:Y:S01]  /*01d0*/  LEA.HI.X.SX32 R9, R5, R3.reuse, 0x1, P4 ;  /* 0x0000000305097211 */ /* 0x080fe200020f0eff */
[----:B------:R-:W-:Y:S01]  /*01e0*/  IMAD R31, R65, 0xe, RZ ;  /* 0x0000000e411f7824 */ /* 0x000fe200078e02ff */
[-C--:B------:R-:W-:Y:S01]  /*01f0*/  IADD3 R26, P4, R51, R2.reuse, RZ ;  /* 0x00000002331a7210 */ /* 0x080fe20007f9e0ff */
[----:B------:R-:W-:Y:S01]  /*0200*/  IMAD R39, R65, 0x12, RZ ;  /* 0x0000001241277824 */ /* 0x000fe200078e02ff */
[-C--:B------:R-:W-:Y:S01]  /*0210*/  LEA.HI.X.SX32 R15, R15, R3.reuse, 0x1, P5 ;  /* 0x000000030f0f7211 */ /* 0x080fe200028f0eff */
[C---:B------:R-:W-:Y:S01]  /*0220*/  IMAD R43, R65.reuse, 0x14, RZ ;  /* 0x00000014412b7824 */ /* 0x040fe200078e02ff */
[C---:B------:R-:W-:Y:S01]  /*0230*/  SHF.L.U32 R35, R65.reuse, 0x4, RZ ;  /* 0x0000000441237819 */ /* 0x040fe200000006ff */
[C---:B------:R-:W-:Y:S01]  /*0240*/  IMAD R47, R65.reuse, 0x16, RZ ;  /* 0x00000016412f7824 */ /* 0x040fe200078e02ff */
[C---:B------:R-:W-:Y:S01]  /*0250*/  SHF.L.U32 R7, R65.reuse, 0x1, RZ ;  /* 0x0000000141077819 */ /* 0x040fe200000006ff */
[C---:B------:R-:W-:Y:S01]  /*0260*/  IMAD R25, R65.reuse, 0xb, RZ ;  /* 0x0000000b41197824 */ /* 0x040fe200078e02ff */
[CC--:B------:R-:W-:Y:S01]  /*0270*/  LEA R34, P5, R65.reuse, R2.reuse, 0x5 ;  /* 0x0000000241227211 */ /* 0x0c0fe200078a28ff */
[----:B------:R-:W-:Y:S01]  /*0280*/  IMAD R55, R65, 0x1a, RZ ;  /* 0x0000001a41377824 */ /* 0x000fe200078e02ff */
[-C--:B------:R-:W-:Y:S01]  /*0290*/  LEA.HI.X.SX32 R27, R27, R3.reuse, 0x1, P4 ;  /* 0x000000031b1b7211 */ /* 0x080fe200020f0eff */
[----:B------:R-:W-:Y:S01]  /*02a0*/  IMAD R59, R65, 0x1c, RZ ;  /* 0x0000001c413b7824 */ /* 0x000fe200078e02ff */
[-C--:B------:R-:W-:Y:S01]  /*02b0*/  IADD3 R50, P6, R75, R2.reuse, RZ ;  /* 0x000000024b327210 */ /* 0x080fe20007fde0ff */
[----:B------:R-:W-:Y:S01]  /*02c0*/  IMAD R63, R65, 0x1e, RZ ;  /* 0x0000001e413f7824 */ /* 0x000fe200078e02ff */
[-C--:B------:R-:W-:Y:S01]  /*02d0*/  IADD3 R4, P4, R7, R2.reuse, RZ ;  /* 0x0000000207047210 */ /* 0x080fe20007f9e0ff */
[----:B------:R-:W-:Y:S01]  /*02e0*/  IMAD R57, R65, 0x24, RZ ;  /* 0x0000002441397824 */ /* 0x000fe200078e02ff */
[-C--:B------:R-:W-:Y:S01]  /*02f0*/  LEA.HI.X.SX32 R35, R35, R3.reuse, 0x1, P5 ;  /* 0x0000000323237211 */ /* 0x080fe200028f0eff */
[C---:B------:R-:W-:Y:S01]  /*0300*/  IMAD R29, R65.reuse, 0xd, RZ ;  /* 0x0000000d411d7824 */ /* 0x040fe200078e02ff */
[CC--:B------:R-:W-:Y:S01]  /*0310*/  LEA R6, P5, R65.reuse, R2.reuse, 0x2 ;  /* 0x0000000241067211 */ /* 0x0c0fe200078a10ff */
[----:B------:R-:W-:Y:S01]  /*0320*/  IMAD R61, R65, 0x26, RZ ;  /* 0x00000026413d7824 */ /* 0x000fe200078e02ff */
[-C--:B------:R-:W-:Y:S01]  /*0330*/  LEA.HI.X.SX32 R51, R51, R3.reuse, 0x1, P6 ;  /* 0x0000000333337211 */ /* 0x080fe200030f0eff */
[C---:B------:R-:W-:Y:S01]  /*0340*/  IMAD R67, R65.reuse, 0x28, RZ ;  /* 0x0000002841437824 */ /* 0x040fe200078e02ff */
[C---:B------:R-:W-:Y:S01]  /*0350*/  LEA.HI.X.SX32 R5, R65.reuse, R3, 0x1, P4 ;  /* 0x0000000341057211 */ /* 0x040fe200020f0eff */
[C---:B------:R-:W-:Y:S01]  /*0360*/  IMAD R69, R65.reuse, 0x2a, RZ ;  /* 0x0000002a41457824 */ /* 0x040fe200078e02ff */
[C---:B------:R-:W-:Y:S01]  /*0370*/  SHF.L.U32 R11, R65.reuse, 0x2, RZ ;  /* 0x00000002410b7819 */ /* 0x040fe200000006ff */
[C---:B------:R-:W-:Y:S01]  /*0380*/  IMAD R71, R65.reuse, 0x2c, RZ ;  /* 0x0000002c41477824 */ /* 0x040fe200078e02ff */
[C---:B------:R-:W-:Y:S01]  /*0390*/  LEA R13, R65.reuse, R65, 0x2 ;  /* 0x00000041410d7211 */ /* 0x040fe200078e10ff */
[C---:B------:R-:W-:Y:S01]  /*03a0*/  IMAD R73, R65.reuse, 0x2e, RZ ;  /* 0x0000002e41497824 */ /* 0x040fe200078e02ff */
[CC--:B------:R-:W-:Y:S01]  /*03b0*/  LEA R10, P6, R65.reuse, R2.reuse, 0x3 ;  /* 0x00000002410a7211 */ /* 0x0c0fe200078c18ff */
[----:B------:R-:W-:Y:S01]  /*03c0*/  IMAD R77, R65, 0x32, RZ ;  /* 0x00000032414d7824 */ /* 0x000fe200078e02ff */
[-C--:B------:R-:W-:Y:S01]  /*03d0*/  IADD3 R12, P4, R23, R2.reuse, RZ ;  /* 0x00000002170c7210 */ /* 0x080fe20007f9e0ff */
[----:B------:R-:W-:Y:S01]  /*03e0*/  IMAD R79, R65, 0x34, RZ ;  /* 0x00000034414f7824 */ /* 0x000fe200078e02ff */
[----:B------:R-:W-:Y:S01]  /*03f0*/  LEA.HI.X.SX32 R7, R7, R3, 0x1, P5 ;  /* 0x0000000307077211 */ /* 0x000fe200028f0eff */
[C---:B------:R-:W-:Y:S01]  /*0400*/  IMAD R41, R65.reuse, 0x13, RZ ;  /* 0x0000001341297824 */ /* 0x040fe200078e02ff */
[C---:B------:R-:W-:Y:S01]  /*0410*/  LEA R17, R65.reuse, -R65, 0x3 ;  /* 0x8000004141117211 */ /* 0x040fe200078e18ff */
[----:B------:R-:W-:Y:S01]  /*0420*/  IMAD R45, R65, 0x15, RZ ;  /* 0x00000015412d7824 */ /* 0x000fe200078e02ff */
[-C--:B------:R-:W-:Y:S01]  /*0430*/  IADD3 R16, P5, R31, R2.reuse, RZ ;  /* 0x000000021f107210 */ /* 0x080fe20007fbe0ff */
[----:B------:R-:W-:Y:S01]  /*0440*/  IMAD R49, R65, 0x17, RZ ;  /* 0x0000001741317824 */ /* 0x000fe200078e02ff */
[-C--:B------:R-:W-:Y:S01]  /*0450*/  LEA.HI.X.SX32 R11, R11, R3.reuse, 0x1, P6 ;  /* 0x000000030b0b7211 */ /* 0x080fe200030f0eff */
[----:B------:R-:W-:Y:S01]  /*0460*/  IMAD R81, R65, 0x36, RZ ;  /* 0x0000003641517824 */ /* 0x000fe200078e02ff */
[----:B------:R-:W-:Y:S01]  /*0470*/  LEA.HI.X.SX32 R13, R13, R3, 0x1, P4 ;  /* 0x000000030d0d7211 */ /* 0x000fe200020f0eff */
[C---:B------:R-:W-:Y:S01]  /*0480*/  IMAD R83, R65.reuse, 0x38, RZ ;  /* 0x0000003841537824 */ /* 0x040fe200078e02ff */
[C---:B------:R-:W-:Y:S01]  /*0490*/  LEA R21, R65.reuse, R65, 0x3 ;  /* 0x0000004141157211 */ /* 0x040fe200078e18ff */
[----:B------:R-:W-:Y:S01]  /*04a0*/  IMAD R85, R65, 0x3a, RZ ;  /* 0x0000003a41557824 */ /* 0x000fe200078e02ff */
[-C--:B------:R-:W-:Y:S01]  /*04b0*/  IADD3 R20, P6, R39, R2.reuse, RZ ;  /* 0x0000000227147210 */ /* 0x080fe20007fde0ff */
[----:B------:R-:W-:Y:S01]  /*04c0*/  IMAD R87, R65, 0x3c, RZ ;  /* 0x0000003c41577824 */ /* 0x000fe200078e02ff */
[-C--:B------:R-:W-:Y:S01]  /*04d0*/  IADD3 R22, P4, R43, R2.reuse, RZ ;  /* 0x000000022b167210 */ /* 0x080fe20007f9e0ff */
[----:B------:R-:W-:Y:S01]  /*04e0*/  IMAD R53, R65, 0x19, RZ ;  /* 0x0000001941357824 */ /* 0x000fe200078e02ff */
[-C--:B------:R-:W-:Y:S01]  /*04f0*/  LEA.HI.X.SX32 R17, R17, R3.reuse, 0x1, P5 ;  /* 0x0000000311117211 */ /* 0x080fe200028f0eff */
[----:B------:R-:W-:Y:S01]  /*0500*/  IMAD R89, R65, 0x3e, RZ ;  /* 0x0000003e41597824 */ /* 0x000fe200078e02ff */
[----:B------:R-:W-:Y:S01]  /*0510*/  IADD3 R24, P5, R47, R2, RZ ;  /* 0x000000022f187210 */ /* 0x000fe20007fbe0ff */
[----:B------:R0:W2:Y:S01]  /*0520*/  LDG.E.U16 R64, desc[UR20][R2.64] ;  /* 0x0000001402407981 */ /* 0x0000a2000c1e1500 */
[----:B------:R-:W-:-:S02]  /*0530*/  LEA.HI.X.SX32 R21, R21, R3, 0x1, P6 ;  /* 0x0000000315157211 */ /* 0x000fc400030f0eff */
[-C--:B------:R-:W-:Y:S01]  /*0540*/  LEA.HI.X.SX32 R23, R23, R3.reuse, 0x1, P4 ;  /* 0x0000000317177211 */ /* 0x080fe200020f0eff */
[----:B------:R-:W3:Y:S01]  /*0550*/  LDG.E.U16 R34, desc[UR20][R34.64] ;  /* 0x0000001422227981 */ /* 0x000ee2000c1e1500 */
[C---:B------:R-:W-:Y:S02]  /*0560*/  SHF.L.U32 R19, R65.reuse, 0x3, RZ ;  /* 0x0000000341137819 */ /* 0x040fe400000006ff */
[-C--:B------:R-:W-:Y:S01]  /*0570*/  LEA R18, P2, R65, R2.reuse, 0x4 ;  /* 0x0000000241127211 */ /* 0x080fe200078420ff */
[----:B------:R-:W4:Y:S01]  /*0580*/  LDG.E.U16 R50, desc[UR20][R50.64] ;  /* 0x0000001432327981 */ /* 0x000f22000c1e1500 */
[-C--:B------:R-:W-:Y:S02]  /*0590*/  IADD3 R28, P6, R55, R2.reuse, RZ ;  /* 0x00000002371c7210 */ /* 0x080fe40007fde0ff */
[----:B------:R-:W-:Y:S01]  /*05a0*/  IADD3 R30, P4, R59, R2, RZ ;  /* 0x000000023b1e7210 */ /* 0x000fe20007f9e0ff */
[----:B------:R-:W5:Y:S01]  /*05b0*/  LDG.E.U16 R20, desc[UR20][R20.64] ;  /* 0x0000001414147981 */ /* 0x000f62000c1e1500 */
[----:B------:R-:W-:-:S02]  /*05c0*/  LEA.HI.X.SX32 R25, R25, R3, 0x1, P5 ;  /* 0x0000000319197211 */ /* 0x000fc400028f0eff */
[-C--:B------:R-:W-:Y:S01]  /*05d0*/  LEA R33, R65, -R65.reuse, 0x4 ;  /* 0x8000004141217211 */ /* 0x080fe200078e20ff */
[----:B------:R-:W5:Y:S01]  /*05e0*/  LDG.E.U16 R6, desc[UR20][R6.64] ;  /* 0x0000001406067981 */ /* 0x000f62000c1e1500 */
[-C--:B------:R-:W-:Y:S02]  /*05f0*/  IADD3 R32, P5, R63, R2.reuse, RZ ;  /* 0x000000023f207210 */ /* 0x080fe40007fbe0ff */
[----:B------:R-:W-:Y:S01]  /*0600*/  LEA R37, R65, R65, 0x4 ;  /* 0x0000004141257211 */ /* 0x000fe200078e20ff */
[----:B------:R-:W5:Y:S01]  /*0610*/  LDG.E.U16 R22, desc[UR20][R22.64] ;  /* 0x0000001416167981 */ /* 0x000f62000c1e1500 */
[----:B------:R-:W-:Y:S01]  /*0620*/  IADD3 R38, P0, R57, R2, RZ ;  /* 0x0000000239267210 */ /* 0x000fe20007f1e0ff */
[----:B------:R-:W-:Y:S01]  /*0630*/  IMAD R57, R65, 0x1b, RZ ;  /* 0x0000001b41397824 */ /* 0x000fe200078e02ff */
[-C--:B------:R-:W-:Y:S01]  /*0640*/  LEA.HI.X.SX32 R19, R19, R3.reuse, 0x1, P2 ;  /* 0x0000000313137211 */ /* 0x080fe200010f0eff */
[----:B------:R-:W5:Y:S01]  /*0650*/  LDG.E.U16 R8, desc[UR20][R8.64] ;  /* 0x0000001408087981 */ /* 0x000f62000c1e1500 */
[----:B------:R-:W-:-:S02]  /*0660*/  LEA.HI.X.SX32 R29, R29, R3, 0x1, P6 ;  /* 0x000000031d1d7211 */ /* 0x000fc400030f0eff */
[-C--:B------:R-:W-:Y:S01]  /*0670*/  LEA.HI.X.SX32 R31, R31, R3.reuse, 0x1, P4 ;  /* 0x000000031f1f7211 */ /* 0x080fe200020f0eff */
[----:B------:R-:W5:Y:S01]  /*0680*/  LDG.E.U16 R18, desc[UR20][R18.64] ;  /* 0x0000001412127981 */ /* 0x000f62000c1e1500 */
[-C--:B------:R-:W-:Y:S01]  /*0690*/  IADD3 R40, P3, R61, R2.reuse, RZ ;  /* 0x000000023d287210 */ /* 0x080fe20007f7e0ff */
[----:B------:R-:W-:Y:S01]  /*06a0*/  IMAD R61, R65, 0x1d, RZ ;  /* 0x0000001d413d7824 */ /* 0x000fe200078e02ff */
[-C--:B------:R-:W-:Y:S01]  /*06b0*/  IADD3 R42, P2, R67, R2.reuse, RZ ;  /* 0x00000002432a7210 */ /* 0x080fe20007f5e0ff */
[----:B------:R-:W5:Y:S01]  /*06c0*/  LDG.E.U16 R24, desc[UR20][R24.64] ;  /* 0x0000001418187981 */ /* 0x000f62000c1e1500 */
[-C--:B------:R-:W-:Y:S02]  /*06d0*/  IADD3 R44, P6, R69, R2.reuse, RZ ;  /* 0x00000002452c7210 */ /* 0x080fe40007fde0ff */
[----:B------:R-:W-:Y:S01]  /*06e0*/  IADD3 R46, P4, R71, R2, RZ ;  /* 0x00000002472e7210 */ /* 0x000fe20007f9e0ff */
[----:B------:R-:W5:Y:S01]  /*06f0*/  LDG.E.U16 R26, desc[UR20][R26.64] ;  /* 0x000000141a1a7981 */ /* 0x000f62000c1e1500 */
[----:B------:R-:W-:-:S02]  /*0700*/  LEA.HI.X.SX32 R33, R33, R3, 0x1, P5 ;  /* 0x0000000321217211 */ /* 0x000fc400028f0eff */
[-C--:B------:R-:W-:Y:S01]  /*0710*/  IADD3 R48, P5, R73, R2.reuse, RZ ;  /* 0x0000000249307210 */ /* 0x080fe20007fbe0ff */
[----:B------:R-:W5:Y:S01]  /*0720*/  LDG.E.U16 R10, desc[UR20][R10.64] ;  /* 0x000000140a0a7981 */ /* 0x000f62000c1e1500 */
[-C--:B------:R-:W-:Y:S02]  /*0730*/  LEA.HI.X.SX32 R37, R37, R3.reuse, 0x1, P1 ;  /* 0x0000000325257211 */ /* 0x080fe400008f0eff */
[-C--:B------:R-:W-:Y:S01]  /*0740*/  IADD3 R52, P1, R77, R2.reuse, RZ ;  /* 0x000000024d347210 */ /* 0x080fe20007f3e0ff */
[----:B------:R-:W5:Y:S01]  /*0750*/  LDG.E.U16 R12, desc[UR20][R12.64] ;  /* 0x000000140c0c7981 */ /* 0x000f62000c1e1500 */
[-C--:B------:R-:W-:Y:S02]  /*0760*/  LEA.HI.X.SX32 R39, R39, R3.reuse, 0x1, P0 ;  /* 0x0000000327277211 */ /* 0x080fe400000f0eff */
[----:B------:R-:W-:Y:S01]  /*0770*/  IADD3 R54, P0, R79, R2, RZ ;  /* 0x000000024f367210 */ /* 0x000fe20007f1e0ff */
[----:B------:R-:W5:Y:S01]  /*0780*/  LDG.E.U16 R36, desc[UR20][R36.64] ;  /* 0x0000001424247981 */ /* 0x000f62000c1e1500 */
[----:B------:R-:W-:-:S02]  /*0790*/  LEA.HI.X.SX32 R41, R41, R3, 0x1, P3 ;  /* 0x0000000329297211 */ /* 0x000fc400018f0eff */
[-C--:B------:R-:W-:Y:S01]  /*07a0*/  LEA.HI.X.SX32 R43, R43, R3.reuse, 0x1, P2 ;  /* 0x000000032b2b7211 */ /* 0x080fe200010f0eff */
[----:B------:R-:W5:Y:S01]  /*07b0*/  LDG.E.U16 R38, desc[UR20][R38.64] ;  /* 0x0000001426267981 */ /* 0x000f62000c1e1500 */
[-C--:B------:R-:W-:Y:S02]  /*07c0*/  LEA.HI.X.SX32 R45, R45, R3.reuse, 0x1, P6 ;  /* 0x000000032d2d7211 */ /* 0x080fe400030f0eff */
[----:B------:R-:W-:Y:S01]  /*07d0*/  LEA.HI.X.SX32 R47, R47, R3, 0x1, P4 ;  /* 0x000000032f2f7211 */ /* 0x000fe200020f0eff */
[----:B------:R-:W5:Y:S01]  /*07e0*/  LDG.E.U16 R40, desc[UR20][R40.64] ;  /* 0x0000001428287981 */ /* 0x000f62000c1e1500 */
[-C--:B------:R-:W-:Y:S02]  /*07f0*/  IADD3 R56, P3, R81, R2.reuse, RZ ;  /* 0x0000000251387210 */ /* 0x080fe40007f7e0ff */
[-C--:B------:R-:W-:Y:S01]  /*0800*/  IADD3 R58, P2, R83, R2.reuse, RZ ;  /* 0x00000002533a7210 */ /* 0x080fe20007f5e0ff */
[----:B------:R-:W5:Y:S01]  /*0810*/  LDG.E.U16 R42, desc[UR20][R42.64] ;  /* 0x000000142a2a7981 */ /* 0x000f62000c1e1500 */
[----:B------:R-:W-:-:S02]  /*0820*/  IADD3 R60, P6, R85, R2, RZ ;  /* 0x00000002553c7210 */ /* 0x000fc40007fde0ff */
[-C--:B------:R-:W-:Y:S01]  /*0830*/  IADD3 R62, P4, R87, R2.reuse, RZ ;  /* 0x00000002573e7210 */ /* 0x080fe20007f9e0ff */
[----:B------:R-:W5:Y:S01]  /*0840*/  LDG.E.U16 R28, desc[UR20][R28.64] ;  /* 0x000000141c1c7981 */ /* 0x000f62000c1e1500 */
[----:B------:R-:W-:Y:S02]  /*0850*/  LEA.HI.X.SX32 R49, R49, R3, 0x1, P5 ;  /* 0x0000000331317211 */ /* 0x000fe400028f0eff */
[----:B------:R-:W-:Y:S01]  /*0860*/  LEA R65, R65, -R65, 0x5 ;  /* 0x8000004141417211 */ /* 0x000fe200078e28ff */
[----:B------:R-:W5:Y:S01]  /*0870*/  LDG.E.U16 R44, desc[UR20][R44.64] ;  /* 0x000000142c2c7981 */ /* 0x000f62000c1e1500 */
[----:B0-----:R-:W-:Y:S02]  /*0880*/  IADD3 R2, P5, R89, R2, RZ ;  /* 0x0000000259027210 */ /* 0x001fe40007fbe0ff */
[-C--:B------:R-:W-:Y:S01]  /*0890*/  LEA.HI.X.SX32 R53, R53, R3.reuse, 0x1, P1 ;  /* 0x0000000335357211 */ /* 0x080fe200008f0eff */
[----:B------:R-:W5:Y:S01]  /*08a0*/  LDG.E.U16 R14, desc[UR20][R14.64] ;  /* 0x000000140e0e7981 */ /* 0x000f62000c1e1500 */
[----:B------:R-:W-:-:S02]  /*08b0*/  LEA.HI.X.SX32 R55, R55, R3, 0x1, P0 ;  /* 0x0000000337377211 */ /* 0x000fc400000f0eff */
[-C--:B------:R-:W-:Y:S01]  /*08c0*/  LEA.HI.X.SX32 R57, R57, R3.reuse, 0x1, P3 ;  /* 0x0000000339397211 */ /* 0x080fe200018f0eff */
[----:B------:R-:W5:Y:S01]  /*08d0*/  LDG.E.U16 R52, desc[UR20][R52.64] ;  /* 0x0000001434347981 */ /* 0x000f62000c1e1500 */
[-C--:B------:R-:W-:Y:S02]  /*08e0*/  LEA.HI.X.SX32 R59, R59, R3.reuse, 0x1, P2 ;  /* 0x000000033b3b7211 */ /* 0x080fe400010f0eff */
[-C--:B------:R-:W-:Y:S01]  /*08f0*/  LEA.HI.X.SX32 R61, R61, R3.reuse, 0x1, P6 ;  /* 0x000000033d3d7211 */ /* 0x080fe200030f0eff */
[----:B------:R-:W5:Y:S01]  /*0900*/  LDG.E.U16 R54, desc[UR20][R54.64] ;  /* 0x0000001436367981 */ /* 0x000f62000c1e1500 */
[-C--:B------:R-:W-:Y:S02]  /*0910*/  LEA.HI.X.SX32 R63, R63, R3.reuse, 0x1, P4 ;  /* 0x000000033f3f7211 */ /* 0x080fe400020f0eff */
[----:B------:R-:W-:Y:S01]  /*0920*/  LEA.HI.X.SX32 R3, R65, R3, 0x1, P5 ;  /* 0x0000000341037211 */ /* 0x000fe200028f0eff */
[----:B------:R-:W5:Y:S04]  /*0930*/  LDG.E.U16 R56, desc[UR20][R56.64] ;  /* 0x0000001438387981 */ /* 0x000f68000c1e1500 */
[----:B------:R0:W5:Y:S04]  /*0940*/  LDG.E.U16 R65, desc[UR20][R4.64] ;  /* 0x0000001404417981 */ /* 0x000168000c1e1500 */
[----:B------:R-:W5:Y:S04]  /*0950*/  LDG.E.U16 R58, desc[UR20][R58.64] ;  /* 0x000000143a3a7981 */ /* 0x000f68000c1e1500 */
[----:B------:R-:W5:Y:S04]  /*0960*/  LDG.E.U16 R60, desc[UR20][R60.64] ;  /* 0x000000143c3c7981 */ /* 0x000f68000c1e1500 */
[----:B------:R-:W5:Y:S04]  /*0970*/  LDG.E.U16 R30, desc[UR20][R30.64] ;  /* 0x000000141e1e7981 */ /* 0x000f68000c1e1500 */
[----:B------:R-:W5:Y:S04]  /*0980*/  LDG.E.U16 R46, desc[UR20][R46.64] ;  /* 0x000000142e2e7981 */ /* 0x000f68000c1e1500 */
[----:B------:R-:W5:Y:S04]  /*0990*/  LDG.E.U16 R62, desc[UR20][R62.64] ;  /* 0x000000143e3e7981 */ /* 0x000f68000c1e1500 */
[----:B------:R-:W5:Y:S04]  /*09a0*/  LDG.E.U16 R16, desc[UR20][R16.64] ;  /* 0x0000001410107981 */ /* 0x000f68000c1e1500 */
[----:B------:R-:W5:Y:S04]  /*09b0*/  LDG.E.U16 R32, desc[UR20][R32.64] ;  /* 0x0000001420207981 */ /* 0x000f68000c1e1500 */
[----:B------:R-:W5:Y:S04]  /*09c0*/  LDG.E.U16 R48, desc[UR20][R48.64] ;  /* 0x0000001430307981 */ /* 0x000f68000c1e1500 */
[----:B------:R1:W5:Y:S01]  /*09d0*/  LDG.E.U16 R2, desc[UR20][R2.64] ;  /* 0x0000001402027981 */ /* 0x000362000c1e1500 */
[----:B------:R-:W1:Y:S01]  /*09e0*/  S2UR UR4, SR_CgaCtaId ;  /* 0x00000000000479c3 */ /* 0x000e620000008800 */
[----:B0-----:R-:W-:-:S02]  /*09f0*/  LOP3.LUT R4, R134, 0xc0, RZ, 0xc0, !PT ;  /* 0x000000c086047812 */ /* 0x001fc400078ec0ff */
[----:B------:R-:W-:Y:S01]  /*0a00*/  LOP3.LUT R5, R134, 0x3f, RZ, 0xc0, !PT ;  /* 0x0000003f86057812 */ /* 0x000fe200078ec0ff */
[----:B------:R-:W-:-:S03]  /*0a10*/  UMOV UR17, 0x400 ;  /* 0x0000040000117882 */ /* 0x000fc60000000000 */
[----:B------:R-:W-:-:S04]  /*0a20*/  LEA R7, R4, R5, 0x5 ;  /* 0x0000000504077211 */ /* 0x000fc800078e28ff */
[----:B------:R-:W-:Y:S02]  /*0a30*/  SHF.L.U32 R7, R7, 0x1, RZ ;  /* 0x0000000107077819 */ /* 0x000fe400000006ff */
[----:B-1----:R-:W-:Y:S02]  /*0a40*/  ISETP.GE.AND P0, PT, R136, 0x1, PT ;  /* 0x000000018800780c */ /* 0x002fe40003f06270 */
[C---:B------:R-:W-:Y:S02]  /*0a50*/  LOP3.LUT R9, R7.reuse, 0x10, RZ, 0x3c, !PT ;  /* 0x0000001007097812 */ /* 0x040fe400078e3cff */
[C---:B------:R-:W-:Y:S01]  /*0a60*/  LOP3.LUT R3, R7.reuse, 0x20, RZ, 0x3c, !PT ;  /* 0x0000002007037812 */ /* 0x040fe200078e3cff */
[----:B------:R-:W-:Y:S01]  /*0a70*/  ULEA UR17, UR4, UR17, 0x18 ;  /* 0x0000001104117291 */ /* 0x000fe2000f8ec03f */
[C---:B------:R-:W-:Y:S02]  /*0a80*/  LOP3.LUT R11, R7.reuse, 0x30, RZ, 0x3c, !PT ;  /* 0x00000030070b7812 */ /* 0x040fe400078e3cff */
[----:B------:R-:W-:-:S02]  /*0a90*/  LOP3.LUT R13, R7, 0x40, RZ, 0x3c, !PT ;  /* 0x00000040070d7812 */ /* 0x000fc400078e3cff */
[----:B------:R-:W-:Y:S02]  /*0aa0*/  CS2R R104, SRZ ;  /* 0x0000000000687805 */ /* 0x000fe4000001ff00 */
[----:B------:R-:W-:Y:S02]  /*0ab0*/  MOV R130, 0x3f800000 ;  /* 0x3f80000000827802 */ /* 0x000fe40000000f00 */
[----:B------:R-:W-:Y:S02]  /*0ac0*/  CS2R R106, SRZ ;  /* 0x00000000006a7805 */ /* 0x000fe4000001ff00 */
[----:B------:R-:W-:Y:S02]  /*0ad0*/  MOV R151, 0xff800000 ;  /* 0xff80000000977802 */ /* 0x000fe40000000f00 */
[----:B------:R-:W-:Y:S02]  /*0ae0*/  CS2R R108, SRZ ;  /* 0x00000000006c7805 */ /* 0x000fe4000001ff00 */
[----:B------:R-:W-:-:S02]  /*0af0*/  MOV R72, 0xff800000 ;  /* 0xff80000000487802 */ /* 0x000fc40000000f00 */
        /* <DEDUP_REMOVED lines=11> */
[----:B------:R-:W-:-:S02]  /*0bb0*/  CS2R R90, SRZ ;  /* 0x00000000005a7805 */ /* 0x000fc4000001ff00 */
[----:B------:R-:W-:Y:S02]  /*0bc0*/  CS2R R92, SRZ ;  /* 0x00000000005c7805 */ /* 0x000fe4000001ff00 */
[----:B------:R-:W-:Y:S02]  /*0bd0*/  CS2R R94, SRZ ;  /* 0x00000000005e7805 */ /* 0x000fe4000001ff00 */
[----:B------:R-:W-:Y:S02]  /*0be0*/  CS2R R96, SRZ ;  /* 0x0000000000607805 */ /* 0x000fe4000001ff00 */
[----:B------:R-:W-:Y:S02]  /*0bf0*/  CS2R R98, SRZ ;  /* 0x0000000000627805 */ /* 0x000fe4000001ff00 */
[----:B------:R-:W-:Y:S02]  /*0c00*/  CS2R R100, SRZ ;  /* 0x0000000000647805 */ /* 0x000fe4000001ff00 */
[----:B------:R-:W-:Y:S01]  /*0c10*/  CS2R R102, SRZ ;  /* 0x0000000000667805 */ /* 0x000fe2000001ff00 */
[----:B--2---:R-:W-:Y:S04]  /*0c20*/  STS.U16 [R7+UR17], R64 ;  /* 0x0000004007007988 */ /* 0x004fe80008000411 */
[----:B---3--:R-:W-:Y:S04]  /*0c30*/  STS.U16 [R7+UR17+0x800], R34 ;  /* 0x0008002207007988 */ /* 0x008fe80008000411 */
[----:B----4-:R-:W-:Y:S04]  /*0c40*/  STS.U16 [R7+UR17+0xc00], R50 ;  /* 0x000c003207007988 */ /* 0x010fe80008000411 */
[----:B-----5:R-:W-:Y:S04]  /*0c50*/  STS.U16 [R7+UR17+0x400], R18 ;  /* 0x0004001207007988 */ /* 0x020fe80008000411 */
[----:B------:R-:W-:Y:S04]  /*0c60*/  STS.U16 [R9+UR17+0x480], R20 ;  /* 0x0004801409007988 */ /* 0x000fe80008000411 */
[----:B------:R-:W-:Y:S04]  /*0c70*/  STS.U16 [R9+UR17+0x880], R36 ;  /* 0x0008802409007988 */ /* 0x000fe80008000411 */
[----:B------:R-:W-:Y:S04]  /*0c80*/  STS.U16 [R9+UR17+0xc80], R52 ;  /* 0x000c803409007988 */ /* 0x000fe80008000411 */
[----:B------:R0:W-:Y:S04]  /*0c90*/  STS.U16 [R9+UR17+0x80], R65 ;  /* 0x0000804109007988 */ /* 0x0001e80008000411 */
[----:B------:R-:W-:Y:S04]  /*0ca0*/  STS.U16 [R3+UR17+0x100], R6 ;  /* 0x0001000603007988 */ /* 0x000fe80008000411 */
[----:B------:R-:W-:Y:S01]  /*0cb0*/  STS.U16 [R3+UR17+0x500], R22 ;  /* 0x0005001603007988 */ /* 0x000fe20008000411 */
[----:B0-----:R-:W-:-:S03]  /*0cc0*/  LOP3.LUT R9, R7, 0x50, RZ, 0x3c, !PT ;  /* 0x0000005007097812 */ /* 0x001fc600078e3cff */
[----:B------:R-:W-:Y:S04]  /*0cd0*/  STS.U16 [R3+UR17+0x900], R38 ;  /* 0x0009002603007988 */ /* 0x000fe80008000411 */
[----:B------:R0:W-:Y:S04]  /*0ce0*/  STS.U16 [R3+UR17+0xd00], R54 ;  /* 0x000d003603007988 */ /* 0x0001e80008000411 */
[----:B------:R1:W-:Y:S04]  /*0cf0*/  STS.U16 [R11+UR17+0x180], R8 ;  /* 0x000180080b007988 */ /* 0x0003e80008000411 */
[----:B------:R1:W-:Y:S01]  /*0d00*/  STS.U16 [R11+UR17+0x580], R24 ;  /* 0x000580180b007988 */ /* 0x0003e20008000411 */
[----:B0-----:R-:W-:-:S02]  /*0d10*/  LOP3.LUT R3, R7, 0x60, RZ, 0x3c, !PT ;  /* 0x0000006007037812 */ /* 0x001fc400078e3cff */
[----:B------:R-:W-:Y:S01]  /*0d20*/  LOP3.LUT R7, R7, 0x70, RZ, 0x3c, !PT ;  /* 0x0000007007077812 */ /* 0x000fe200078e3cff */
[----:B------:R1:W-:Y:S04]  /*0d30*/  STS.U16 [R11+UR17+0x980], R40 ;  /* 0x000980280b007988 */ /* 0x0003e80008000411 */
        /* <DEDUP_REMOVED lines=16> */
[----:B------:R1:W-:Y:S01]  /*0e40*/  STS.U16 [R7+UR17+0xf80], R2 ;  /* 0x000f800207007988 */ /* 0x0003e20008000411 */
[----:B------:R-:W-:Y:S05]  /*0e50*/  @!P0 BRA `(.L_x_0) ;  /* 0x0000002c00088947 */ /* 0x000fea0003800000 */
[----:B------:R-:W0:Y:S01]  /*0e60*/  LDC.64 R132, c[0x0][0x260] ;  /* 0x00009800ff847b82 */ /* 0x000e220000000a00 */
[----:B-1----:R-:W-:Y:S01]  /*0e70*/  SHF.R.U32.HI R3, RZ, 0x2, R4 ;  /* 0x00000002ff037819 */ /* 0x002fe20000011604 */
[----:B------:R-:W-:Y:S01]  /*0e80*/  ULDC UR4, c[0x0][0x258] ;  /* 0x0000960000047ab9 */ /* 0x000fe20000000800 */
[----:B------:R-:W-:Y:S01]  /*0e90*/  LOP3.LUT R2, R134, 0x1f, RZ, 0xc0, !PT ;  /* 0x0000001f86027812 */ /* 0x000fe200078ec0ff */
[----:B------:R-:W-:Y:S01]  /*0ea0*/  ULDC.64 UR6, c[0x0][0x220] ;  /* 0x0000880000067ab9 */ /* 0x000fe20000000a00 */
[----:B------:R-:W-:Y:S01]  /*0eb0*/  SHF.L.U32 R142, R135, 0x1, RZ ;  /* 0x00000001878e7819 */ /* 0x000fe200000006ff */
[----:B------:R-:W-:Y:S01]  /*0ec0*/  UMOV UR10, 0xfffffffe ;  /* 0xfffffffe000a7882 */ /* 0x000fe20000000000 */
[--C-:B------:R-:W-:Y:S01]  /*0ed0*/  SHF.R.U32.HI R4, RZ, 0x5, R134.reuse ;  /* 0x00000005ff047819 */ /* 0x100fe20000011686 */
[----:B------:R-:W1:Y:S01]  /*0ee0*/  LDC.64 R130, c[0x0][0x250] ;  /* 0x00009400ff827b82 */ /* 0x000e620000000a00 */
[----:B------:R-:W-:Y:S01]  /*0ef0*/  LOP3.LUT R142, R142, R3, RZ, 0x3c, !PT ;  /* 0x000000038e8e7212 */ /* 0x000fe200078e3cff */
[----:B------:R-:W-:Y:S01]  /*0f00*/  IMAD R3, R2, UR4, RZ ;  /* 0x0000000402037c24 */ /* 0x000fe2000f8e02ff */
[----:B------:R-:W-:Y:S01]  /*0f10*/  SGXT.U32 R4, R4, 0x3 ;  /* 0x000000030404781a */ /* 0x000fe20000000000 */
[----:B------:R-:W-:Y:S01]  /*0f20*/  ULDC.64 UR4, c[0x0][0x218] ;  /* 0x0000860000047ab9 */ /* 0x000fe20000000a00 */
[--C-:B------:R-:W-:Y:S01]  /*0f30*/  SHF.R.U32.HI R7, RZ, 0x6, R134.reuse ;  /* 0x00000006ff077819 */ /* 0x100fe20000011686 */
[----:B------:R-:W-:Y:S01]  /*0f40*/  UMOV UR11, 0x7fffffdf ;  /* 0x7fffffdf000b7882 */ /* 0x000fe20000000000 */
[----:B------:R-:W-:Y:S01]  /*0f50*/  SHF.R.U32.HI R8, RZ, 0x5, R134 ;  /* 0x00000005ff087819 */ /* 0x000fe20000011686 */
[----:B------:R-:W2:Y:S01]  /*0f60*/  LDC R30, c[0x0][0x268] ;  /* 0x00009a00ff1e7b82 */ /* 0x000ea20000000800 */
[----:B------:R-:W-:-:S02]  /*0f70*/  MOV R146, 0xff800000 ;  /* 0xff80000000927802 */ /* 0x000fc40000000f00 */
[----:B------:R-:W-:Y:S02]  /*0f80*/  CS2R R104, SRZ ;  /* 0x0000000000687805 */ /* 0x000fe4000001ff00 */
[----:B------:R-:W-:Y:S02]  /*0f90*/  R2UR UR25, R8 ;  /* 0x00000000081972ca */ /* 0x000fe400000e0000 */
[----:B------:R-:W-:Y:S02]  /*0fa0*/  CS2R R106, SRZ ;  /* 0x00000000006a7805 */ /* 0x000fe4000001ff00 */
[----:B------:R-:W-:Y:S02]  /*0fb0*/  MOV R139, RZ ;  /* 0x000000ff008b7202 */ /* 0x000fe40000000f00 */
[----:B------:R-:W-:Y:S02]  /*0fc0*/  CS2R R108, SRZ ;  /* 0x00000000006c7805 */ /* 0x000fe4000001ff00 */
[----:B------:R-:W-:Y:S01]  /*0fd0*/  MOV R141, RZ ;  /* 0x000000ff008d7202 */ /* 0x000fe20000000f00 */
[----:B0-----:R-:W-:Y:S01]  /*0fe0*/  IMAD R132, R132, UR16, RZ ;  /* 0x0000001084847c24 */ /* 0x001fe2000f8e02ff */
[----:B------:R-:W-:Y:S01]  /*0ff0*/  MOV R137, 0x3f800000 ;  /* 0x3f80000000897802 */ /* 0x000fe20000000f00 */
[----:B------:R-:W-:Y:S01]  /*1000*/  IMAD R6, R5, R133, RZ ;  /* 0x0000008505067224 */ /* 0x000fe200078e02ff */
[----:B------:R-:W-:-:S02]  /*1010*/  MOV R143, 0x3f800000 ;  /* 0x3f800000008f7802 */ /* 0x000fc40000000f00 */
[----:B------:R-:W-:Y:S02]  /*1020*/  CS2R R110, SRZ ;  /* 0x00000000006e7805 */ /* 0x000fe4000001ff00 */
[C---:B------:R-:W-:Y:S01]  /*1030*/  SHF.L.U32 R2, R132.reuse, 0x1, RZ ;  /* 0x0000000184027819 */ /* 0x040fe200000006ff */
[----:B------:R-:W-:Y:S01]  /*1040*/  IMAD.HI R132, R132, 0x2, RZ ;  /* 0x0000000284847827 */ /* 0x000fe200078e02ff */
[----:B------:R-:W-:Y:S02]  /*1050*/  SHF.L.U32 R5, R6, 0x1, RZ ;  /* 0x0000000106057819 */ /* 0x000fe400000006ff */
[----:B------:R-:W-:Y:S02]  /*1060*/  CS2R R112, SRZ ;  /* 0x0000000000707805 */ /* 0x000fe4000001ff00 */
[----:B------:R-:W-:Y:S01]  /*1070*/  MOV R145, 0xff800000 ;  /* 0xff80000000917802 */ /* 0x000fe20000000f00 */
[----:B-1----:R-:W-:Y:S01]  /*1080*/  IMAD R130, R130, UR16, RZ ;  /* 0x0000001082827c24 */ /* 0x002fe2000f8e02ff */
[----:B------:R-:W-:Y:S01]  /*1090*/  IADD3 R28, P2, P3, R5, UR6, R2 ;  /* 0x00000006051c7c10 */ /* 0x000fe2000fb5e002 */
[----:B------:R-:W-:Y:S01]  /*10a0*/  IMAD R4, R4, R131, RZ ;  /* 0x0000008304047224 */ /* 0x000fe200078e02ff */
[C---:B------:R-:W-:Y:S01]  /*10b0*/  SHF.L.U32 R5, R3.reuse, 0x1, RZ ;  /* 0x0000000103057819 */ /* 0x040fe200000006ff */
[----:B------:R-:W-:Y:S01]  /*10c0*/  IMAD.HI R3, R3, 0x2, RZ ;  /* 0x0000000203037827 */ /* 0x000fe200078e02ff */
[----:B------:R-:W-:-:S02]  /*10d0*/  SHF.L.U32 R2, R130, 0x1, RZ ;  /* 0x0000000182027819 */ /* 0x000fc400000006ff */
[----:B------:R-:W-:Y:S02]  /*10e0*/  CS2R R114, SRZ ;  /* 0x0000000000727805 */ /* 0x000fe4000001ff00 */
[----:B------:R-:W-:Y:S01]  /*10f0*/  MOV R144, 0xff800000 ;  /* 0xff80000000907802 */ /* 0x000fe20000000f00 */
[----:B------:R-:W-:Y:S01]  /*1100*/  IMAD.HI R130, R130, 0x2, RZ ;  /* 0x0000000282827827 */ /* 0x000fe200078e02ff */
[----:B------:R-:W-:Y:S01]  /*1110*/  IADD3 R17, P0, P1, R5, UR4, R2 ;  /* 0x0000000405117c10 */ /* 0x000fe2000f91e002 */
[----:B------:R-:W-:Y:S01]  /*1120*/  UMOV UR4, URZ ;  /* 0x0000003f00047c82 */ /* 0x000fe20008000000 */
[----:B------:R-:W-:Y:S01]  /*1130*/  SGXT.U32 R2, R7, 0x2 ;  /* 0x000000020702781a */ /* 0x000fe20000000000 */
[----:B------:R-:W-:Y:S01]  /*1140*/  IMAD.HI R5, R6, 0x2, RZ ;  /* 0x0000000206057827 */ /* 0x000fe200078e02ff */
[----:B------:R-:W-:Y:S02]  /*1150*/  LEA R6, R131, R4, 0x3 ;  /* 0x0000000483067211 */ /* 0x000fe400078e18ff */
[----:B------:R-:W-:-:S02]  /*1160*/  CS2R R116, SRZ ;  /* 0x0000000000747805 */ /* 0x000fc4000001ff00 */
[----:B------:R-:W-:Y:S01]  /*1170*/  IADD3.X R11, R3, UR5, R130, P0, P1 ;  /* 0x00000005030b7c10 */ /* 0x000fe200087e2482 */
[----:B--2---:R-:W-:Y:S01]  /*1180*/  IMAD R7, R2, R30, RZ ;  /* 0x0000001e02077224 */ /* 0x004fe200078e02ff */
[----:B------:R-:W-:Y:S01]  /*1190*/  LEA R2, R131, R6, 0x3 ;  /* 0x0000000683027211 */ /* 0x000fe200078e18ff */
[----:B------:R-:W-:Y:S01]  /*11a0*/  UIADD3 UR5, UR17, 0x4000, URZ ;  /* 0x0000400011057890 */ /* 0x000fe2000fffe03f */
[----:B------:R-:W-:Y:S02]  /*11b0*/  IADD3.X R132, R5, UR7, R132, P2, P3 ;  /* 0x0000000705847c10 */ /* 0x000fe400097e6484 */
[----:B------:R-:W-:Y:S02]  /*11c0*/  CS2R R118, SRZ ;  /* 0x0000000000767805 */ /* 0x000fe4000001ff00 */
[----:B------:R-:W-:Y:S01]  /*11d0*/  LEA R3, R30, R7, 0x2 ;  /* 0x000000071e037211 */ /* 0x000fe200078e10ff */
[----:B------:R-:W-:Y:S01]  /*11e0*/  USHF.R.U32.HI UR5, URZ, 0x4, UR5 ;  /* 0x000000043f057899 */ /* 0x000fe20008011605 */
[----:B------:R-:W-:-:S02]  /*11f0*/  LEA R8, R131, R2, 0x3 ;  /* 0x0000000283087211 */ /* 0x000fc400078e18ff */
[----:B------:R-:W-:Y:S02]  /*1200*/  CS2R R88, SRZ ;  /* 0x0000000000587805 */ /* 0x000fe4000001ff00 */
[----:B------:R-:W-:Y:S01]  /*1210*/  LEA R128, P1, R4, R17, 0x1 ;  /* 0x0000001104807211 */ /* 0x000fe200078208ff */
[----:B------:R-:W-:Y:S01]  /*1220*/  USGXT.U32 UR6, UR5, 0xe ;  /* 0x0000000e0506789a */ /* 0x000fe20008000000 */
[----:B------:R-:W-:Y:S02]  /*1230*/  LEA R5, R30, R3, 0x2 ;  /* 0x000000031e057211 */ /* 0x000fe400078e10ff */
[----:B------:R-:W-:Y:S02]  /*1240*/  CS2R R90, SRZ ;  /* 0x00000000005a7805 */ /* 0x000fe4000001ff00 */
[----:B------:R-:W-:Y:S01]  /*1250*/  LEA R10, R131, R8, 0x3 ;  /* 0x00000008830a7211 */ /* 0x000fe200078e18ff */
[----:B------:R-:W-:Y:S01]  /*1260*/  UIADD3 UR26, UP0, UR6, 0x2, URZ ;  /* 0x00000002061a7890 */ /* 0x000fe2000ff1e03f */
[----:B------:R-:W-:-:S02]  /*1270*/  LEA R126, P2, R6, R17, 0x1 ;  /* 0x00000011067e7211 */ /* 0x000fc400078408ff */
[----:B------:R-:W-:Y:S02]  /*1280*/  CS2R R92, SRZ ;  /* 0x00000000005c7805 */ /* 0x000fe4000001ff00 */
[----:B------:R-:W-:Y:S01]  /*1290*/  LEA.HI.X.SX32 R129, R4, R11, 0x1, P1 ;  /* 0x0000000b04817211 */ /* 0x000fe200008f0eff */
[----:B------:R-:W-:Y:S01]  /*12a0*/  UIADD3.X UR27, UR4, 0x40000040, URZ, UP0, !UPT ;  /* 0x40000040041b7890 */ /* 0x000fe200087fe43f */
[----:B------:R-:W-:Y:S02]  /*12b0*/  LEA R9, R30, R5, 0x2 ;  /* 0x000000051e097211 */ /* 0x000fe400078e10ff */
[----:B------:R-:W-:Y:S02]  /*12c0*/  CS2R R94, SRZ ;  /* 0x00000000005e7805 */ /* 0x000fe4000001ff00 */
[----:B------:R-:W-:Y:S02]  /*12d0*/  LEA R122, P1, R2, R17, 0x1 ;  /* 0x00000011027a7211 */ /* 0x000fe400078208ff */
[----:B------:R-:W-:-:S02]  /*12e0*/  CS2R R96, SRZ ;  /* 0x0000000000607805 */ /* 0x000fc4000001ff00 */
[----:B------:R-:W-:Y:S02]  /*12f0*/  LEA R4, R131, R10, 0x3 ;  /* 0x0000000a83047211 */ /* 0x000fe400078e18ff */
[----:B------:R-:W-:Y:S02]  /*1300*/  CS2R R98, SRZ ;  /* 0x0000000000627805 */ /* 0x000fe4000001ff00 */
[----:B------:R-:W-:Y:S01]  /*1310*/  LEA.HI.X.SX32 R127, R6, R11, 0x1, P2 ;  /* 0x0000000b067f7211 */ /* 0x000fe200010f0eff */
[----:B------:R-:W-:Y:S01]  /*1320*/  UMOV UR7, URZ ;  /* 0x0000003f00077c82 */ /* 0x000fe20008000000 */
[----:B------:R-:W-:Y:S02]  /*1330*/  LEA R24, R30, R9, 0x2 ;  /* 0x000000091e187211 */ /* 0x000fe400078e10ff */
[----:B------:R-:W-:Y:S02]  /*1340*/  CS2R R100, SRZ ;  /* 0x0000000000647805 */ /* 0x000fe4000001ff00 */
[----:B------:R-:W-:-:S02]  /*1350*/  LEA R120, P2, R8, R17, 0x1 ;  /* 0x0000001108787211 */ /* 0x000fc400078408ff */
[----:B------:R-:W-:Y:S02]  /*1360*/  CS2R R102, SRZ ;  /* 0x0000000000667805 */ /* 0x000fe4000001ff00 */
[----:B------:R-:W-:Y:S01]  /*1370*/  LEA.HI.X.SX32 R123, R2, R11, 0x1, P1 ;  /* 0x0000000b027b7211 */ /* 0x000fe200008f0eff */
[----:B------:R-:W-:Y:S01]  /*1380*/  UIADD3.64 UR10, UR6, -UR10, URZ ;  /* 0x8000000a060a7297 */ /* 0x000fe2000fffe03f */
[----:B------:R-:W-:Y:S01]  /*1390*/  LEA R6, R131, R4, 0x3 ;  /* 0x0000000483067211 */ /* 0x000fe200078e18ff */
[----:B------:R-:W-:Y:S01]  /*13a0*/  UIADD3.64 UR22, UR26, 0x2, URZ ;  /* 0x000000021a167897 */ /* 0x000fe2000fffe03f */
[----:B------:R-:W-:Y:S01]  /*13b0*/  LEA R22, P1, R10, R17, 0x1 ;  /* 0x000000110a167211 */ /* 0x000fe200078208ff */
[----:B------:R-:W-:Y:S01]  /*13c0*/  UIADD3.64 UR18, UR26, 0x4, URZ ;  /* 0x000000041a127897 */ /* 0x000fe2000fffe03f */
[----:B------:R-:W-:Y:S01]  /*13d0*/  LEA R25, R30, R24, 0x2 ;  /* 0x000000181e197211 */ /* 0x000fe200078e10ff */
[----:B------:R-:W-:Y:S01]  /*13e0*/  ULDC UR24, c[0x0][0x238] ;  /* 0x00008e0000187ab9 */ /* 0x000fe20000000800 */
[----:B------:R-:W-:Y:S01]  /*13f0*/  LEA.HI.X.SX32 R121, R8, R11, 0x1, P2 ;  /* 0x0000000b08797211 */ /* 0x000fe200010f0eff */
[----:B------:R-:W-:Y:S01]  /*1400*/  UMOV UR14, UR6 ;  /* 0x00000006000e7c82 */ /* 0x000fe20008000000 */
[----:B------:R-:W-:Y:S01]  /*1410*/  LEA R124, P0, R7, R28, 0x1 ;  /* 0x0000001c077c7211 */ /* 0x000fe200078008ff */
[----:B------:R-:W-:Y:S01]  /*1420*/  UMOV UR15, 0x80000020 ;  /* 0x80000020000f7882 */ /* 0x000fe20000000000 */
[----:B------:R-:W-:Y:S01]  /*1430*/  LEA R2, R131, R6, 0x3 ;  /* 0x0000000683027211 */ /* 0x000fe200078e18ff */
[----:B------:R-:W-:Y:S01]  /*1440*/  UMOV UR7, 0x40000040 ;  /* 0x4000004000077882 */ /* 0x000fe20000000000 */
[----:B------:R-:W-:-:S02]  /*1450*/  LEA R20, P2, R4, R17, 0x1 ;  /* 0x0000001104147211 */ /* 0x000fc400078408ff */
[----:B------:R-:W-:Y:S02]  /*1460*/  LEA.HI.X.SX32 R23, R10, R11, 0x1, P1 ;  /* 0x0000000b0a177211 */ /* 0x000fe400008f0eff */
[----:B------:R-:W-:Y:S02]  /*1470*/  LEA R14, P1, R3, R28, 0x1 ;  /* 0x0000001c030e7211 */ /* 0x000fe400078208ff */
[----:B------:R-:W-:Y:S02]  /*1480*/  LEA R26, R30, R25, 0x2 ;  /* 0x000000191e1a7211 */ /* 0x000fe400078e10ff */
[-C--:B------:R-:W-:Y:S02]  /*1490*/  LEA R18, P3, R6, R17.reuse, 0x1 ;  /* 0x0000001106127211 */ /* 0x080fe400078608ff */
[----:B------:R-:W-:Y:S02]  /*14a0*/  LEA R16, P4, R2, R17, 0x1 ;  /* 0x0000001102107211 */ /* 0x000fe400078808ff */
[----:B------:R-:W-:-:S02]  /*14b0*/  LEA.HI.X.SX32 R21, R4, R11, 0x1, P2 ;  /* 0x0000000b04157211 */ /* 0x000fc400010f0eff */
[----:B------:R-:W-:Y:S02]  /*14c0*/  LEA.HI.X.SX32 R125, R7, R132, 0x1, P0 ;  /* 0x00000084077d7211 */ /* 0x000fe400000f0eff */
[-C--:B------:R-:W-:Y:S02]  /*14d0*/  LEA R12, P0, R5, R28.reuse, 0x1 ;  /* 0x0000001c050c7211 */ /* 0x080fe400078008ff */
[----:B------:R-:W-:Y:S02]  /*14e0*/  LEA R10, P2, R9, R28, 0x1 ;  /* 0x0000001c090a7211 */ /* 0x000fe400078408ff */
[----:B------:R-:W-:Y:S02]  /*14f0*/  LEA.HI.X.SX32 R15, R3, R132, 0x1, P1 ;  /* 0x00000084030f7211 */ /* 0x000fe400008f0eff */
[----:B------:R-:W-:Y:S02]  /*1500*/  LEA R3, R30, R26, 0x2 ;  /* 0x0000001a1e037211 */ /* 0x000fe400078e10ff */
[----:B------:R-:W-:-:S02]  /*1510*/  LEA.HI.X.SX32 R19, R6, R11, 0x1, P3 ;  /* 0x0000000b06137211 */ /* 0x000fc400018f0eff */
[----:B------:R-:W-:Y:S02]  /*1520*/  LEA.HI.X.SX32 R17, R2, R11, 0x1, P4 ;  /* 0x0000000b02117211 */ /* 0x000fe400020f0eff */
[-C--:B------:R-:W-:Y:S02]  /*1530*/  LEA.HI.X.SX32 R13, R5, R132.reuse, 0x1, P0 ;  /* 0x00000084050d7211 */ /* 0x080fe400000f0eff */
[----:B------:R-:W-:Y:S02]  /*1540*/  LEA.HI.X.SX32 R11, R9, R132, 0x1, P2 ;  /* 0x00000084090b7211 */ /* 0x000fe400010f0eff */
[-C--:B------:R-:W-:Y:S02]  /*1550*/  LEA R8, P0, R24, R28.reuse, 0x1 ;  /* 0x0000001c18087211 */ /* 0x080fe400078008ff */
[-C--:B------:R-:W-:Y:S02]  /*1560*/  LEA R6, P1, R25, R28.reuse, 0x1 ;  /* 0x0000001c19067211 */ /* 0x080fe400078208ff */
[----:B------:R-:W-:-:S02]  /*1570*/  LEA R4, P2, R26, R28, 0x1 ;  /* 0x0000001c1a047211 */ /* 0x000fc400078408ff */
[----:B------:R-:W-:Y:S02]  /*1580*/  LEA R2, P3, R3, R28, 0x1 ;  /* 0x0000001c03027211 */ /* 0x000fe400078608ff */
[-C--:B------:R-:W-:Y:S02]  /*1590*/  LEA.HI.X.SX32 R9, R24, R132.reuse, 0x1, P0 ;  /* 0x0000008418097211 */ /* 0x080fe400000f0eff */
[-C--:B------:R-:W-:Y:S02]  /*15a0*/  LEA.HI.X.SX32 R7, R25, R132.reuse, 0x1, P1 ;  /* 0x0000008419077211 */ /* 0x080fe400008f0eff */
[-C--:B------:R-:W-:Y:S02]  /*15b0*/  LEA.HI.X.SX32 R5, R26, R132.reuse, 0x1, P2 ;  /* 0x000000841a057211 */ /* 0x080fe400010f0eff */
[----:B------:R-:W-:Y:S02]  /*15c0*/  LEA.HI.X.SX32 R3, R3, R132, 0x1, P3 ;  /* 0x0000008403037211 */ /* 0x000fe400018f0eff */
[----:B------:R-:W-:-:S02]  /*15d0*/  MOV R130, 0x3f800000 ;  /* 0x3f80000000827802 */ /* 0x000fc40000000f00 */
[----:B------:R-:W-:Y:S02]  /*15e0*/  MOV R132, 0x3f800000 ;  /* 0x3f80000000847802 */ /* 0x000fe40000000f00 */
[----:B------:R-:W-:Y:S02]  /*15f0*/  MOV R138, 0xff800000 ;  /* 0xff800000008a7802 */ /* 0x000fe40000000f00 */
[----:B------:R-:W-:-:S07]  /*1600*/  LOP3.LUT R140, R142, 0x40, RZ, 0x3c, !PT ;  /* 0x000000408e8c7812 */ /* 0x000fce00078e3cff */
.L_x_1:
[----:B------:R-:W-:-:S04]  /*1610*/  IMAD.WIDE R24, R139, 0x2, R128 ;  /* 0x000000028b187825 */ /* 0x000fc800078e0280 */
[C---:B------:R-:W-:Y:S02]  /*1620*/  IMAD.WIDE R26, R139.reuse, 0x2, R126 ;  /* 0x000000028b1a7825 */ /* 0x040fe400078e027e */
[----:B------:R-:W2:Y:S02]  /*1630*/  LDG.E.U16 R25, desc[UR20][R24.64] ;  /* 0x0000001418197981 */ /* 0x000ea4000c1e1500 */
[C---:B------:R-:W-:Y:S02]  /*1640*/  IMAD.WIDE R28, R139.reuse, 0x2, R122 ;  /* 0x000000028b1c7825 */ /* 0x040fe400078e027a */
[----:B------:R-:W3:Y:S02]  /*1650*/  LDG.E.U16 R27, desc[UR20][R26.64] ;  /* 0x000000141a1b7981 */ /* 0x000ee4000c1e1500 */
[C---:B------:R-:W-:Y:S02]  /*1660*/  IMAD.WIDE R30, R139.reuse, 0x2, R120 ;  /* 0x000000028b1e7825 */ /* 0x040fe400078e0278 */
[----:B------:R-:W4:Y:S02]  /*1670*/  LDG.E.U16 R147, desc[UR20][R28.64] ;  /* 0x000000141c937981 */ /* 0x000f24000c1e1500 */
[----:B------:R-:W-:-:S02]  /*1680*/  IMAD.WIDE R32, R139, 0x2, R22 ;  /* 0x000000028b207825 */ /* 0x000fc400078e0216 */
[----:B------:R-:W5:Y:S02]  /*1690*/  LDG.E.U16 R149, desc[UR20][R30.64] ;  /* 0x000000141e957981 */ /* 0x000f64000c1e1500 */
[C---:B------:R-:W-:Y:S02]  /*16a0*/  IMAD.WIDE R34, R139.reuse, 0x2, R20 ;  /* 0x000000028b227825 */ /* 0x040fe400078e0214 */
[----:B------:R-:W5:Y:S02]  /*16b0*/  LDG.E.U16 R151, desc[UR20][R32.64] ;  /* 0x0000001420977981 */ /* 0x000f64000c1e1500 */
[C---:B------:R-:W-:Y:S02]  /*16c0*/  IMAD.WIDE R36, R139.reuse, 0x2, R18 ;  /* 0x000000028b247825 */ /* 0x040fe400078e0212 */
[----:B------:R-:W5:Y:S02]  /*16d0*/  LDG.E.U16 R153, desc[UR20][R34.64] ;  /* 0x0000001422997981 */ /* 0x000f64000c1e1500 */
[----:B------:R-:W-:-:S02]  /*16e0*/  IMAD.WIDE R38, R139, 0x2, R16 ;  /* 0x000000028b267825 */ /* 0x000fc400078e0210 */
[----:B------:R-:W5:Y:S04]  /*16f0*/  LDG.E.U16 R155, desc[UR20][R36.64] ;  /* 0x00000014249b7981 */ /* 0x000f68000c1e1500 */
[----:B------:R-:W5:Y:S01]  /*1700*/  LDG.E.U16 R157, desc[UR20][R38.64] ;  /* 0x00000014269d7981 */ /* 0x000f62000c1e1500 */
[----:B------:R-:W-:Y:S01]  /*1710*/  BAR.SYNC.DEFER_BLOCKING 0x0 ;  /* 0x0000000000007b1d */ /* 0x000fe20000010000 */
[----:B------:R-:W-:-:S04]  /*1720*/  USHF.L.U32 UR5, UR25, 0x6, URZ ;  /* 0x0000000619057899 */ /* 0x000fc8000800063f */
[----:B------:R-:W-:-:S04]  /*1730*/  ULOP3.LUT UR5, UR5, 0x100, URZ, 0xc0, !UPT ;  /* 0x0000010005057892 */ /* 0x000fc8000f8ec03f */
[----:B------:R-:W-:-:S04]  /*1740*/  ULEA.HI UR5, UR17, UR5, URZ, 0x1c ;  /* 0x0000000511057291 */ /* 0x000fc8000f8fe03f */
[----:B------:R-:W-:Y:S01]  /*1750*/  ULOP3.LUT UR12, UR5, 0x3fff, URZ, 0xc0, !UPT ;  /* 0x00003fff050c7892 */ /* 0x000fe2000f8ec03f */
[----:B------:R-:W-:-:S03]  /*1760*/  UMOV UR13, 0x40000040 ;  /* 0x40000040000d7882 */ /* 0x000fc60000000000 */
[----:B------:R-:W-:Y:S01]  /*1770*/  UIADD3 UR8, UP0, UR12, 0x80, URZ ;  /* 0x000000800c087890 */ /* 0x000fe2000ff1e03f */
[----:B------:R-:W-:-:S03]  /*1780*/  UMOV UR5, URZ ;  /* 0x0000003f00057c82 */ /* 0x000fc60008000000 */
[----:B------:R-:W-:Y:S01]  /*1790*/  UIADD3.X UR9, UR5, 0x40000040, URZ, UP0, !UPT ;  /* 0x4000004005097890 */ /* 0x000fe200087fe43f */
[----:B--2---:R-:W-:Y:S04]  /*17a0*/  STS.U16 [R142+UR17+0x4000], R25 ;  /* 0x004000198e007988 */ /* 0x004fe80008000411 */
[----:B---3--:R0:W-:Y:S04]  /*17b0*/  STS.U16 [R142+UR17+0x4200], R27 ;  /* 0x0042001b8e007988 */ /* 0x0081e80008000411 */
[----:B----4-:R-:W-:Y:S04]  /*17c0*/  STS.U16 [R142+UR17+0x4400], R147 ;  /* 0x004400938e007988 */ /* 0x010fe80008000411 */
[----:B-----5:R-:W-:Y:S04]  /*17d0*/  STS.U16 [R142+UR17+0x4600], R149 ;  /* 0x004600958e007988 */ /* 0x020fe80008000411 */
[----:B------:R1:W-:Y:S04]  /*17e0*/  STS.U16 [R142+UR17+0x4800], R151 ;  /* 0x004800978e007988 */ /* 0x0003e80008000411 */
[----:B------:R-:W-:Y:S04]  /*17f0*/  STS.U16 [R142+UR17+0x4a00], R153 ;  /* 0x004a00998e007988 */ /* 0x000fe80008000411 */
[----:B------:R2:W-:Y:S04]  /*1800*/  STS.U16 [R142+UR17+0x4c00], R155 ;  /* 0x004c009b8e007988 */ /* 0x0005e80008000411 */
[----:B------:R-:W-:Y:S01]  /*1810*/  STS.U16 [R142+UR17+0x4e00], R157 ;  /* 0x004e009d8e007988 */ /* 0x000fe20008000411 */
[----:B------:R3:W-:Y:S06]  /*1820*/  MEMBAR.ALL.CTA ;  /* 0x0000000000007992 */ /* 0x0007ec0000008000 */
[----:B---3--:R-:W3:Y:S02]  /*1830*/  FENCE.VIEW.ASYNC.S ;  /* 0x00000000000073c6 */ /* 0x008ee40000000000 */
[----:B---3--:R-:W-:Y:S06]  /*1840*/  BAR.SYNC.DEFER_BLOCKING 0x0 ;  /* 0x0000000000007b1d */ /* 0x008fec0000010000 */
[----:B0-----:R-:W-:-:S06]  /*1850*/  WARPGROUP.ARRIVE ;  /* 0x00000000000079c5 */ /* 0x001fcc0000000000 */
[----:B------:R-:W-:Y:S01]  /*1860*/  HGMMA.64x64x16.F32 R56, gdesc[UR12].tnspA, RZ, !UPT ;  /* 0x20e000000c3879f0 */ /* 0x000fe2000c7008ff */
[----:B------:R-:W-:-:S03]  /*1870*/  UIADD3.64 UR12, UR8, 0x180, URZ ;  /* 0x00000180080c7897 */ /* 0x000fc6000fffe03f */
[----:B------:R-:W-:Y:S06]  /*1880*/  HGMMA.64x64x16.F32 R56, gdesc[UR8].tnspA, R56 ;  /* 0x20e00000083879f0 */ /* 0x000fec0008700838 */
[----:B------:R-:W-:Y:S01]  /*1890*/  HGMMA.64x64x16.F32 R24, gdesc[UR12].tnspA, RZ, !UPT ;  /* 0x20e000000c1879f0 */ /* 0x000fe2000c7008ff */
[----:B------:R-:W-:-:S09]  /*18a0*/  UIADD3.64 UR8, UR8, 0x200, URZ ;  /* 0x0000020008087897 */ /* 0x000fd2000fffe03f */
[----:B------:R-:W-:Y:S01]  /*18b0*/  HGMMA.64x64x16.F32 R24, gdesc[UR8].tnspA, R24, gsb0 ;  /* 0x20e00000081879f0 */ /* 0x000fe20008000818 */
[----:B-1----:R-:W-:-:S04]  /*18c0*/  IMAD.WIDE R150, R141, 0x2, R124 ;  /* 0x000000028d967825 */ /* 0x002fc800078e027c */
[----:B------:R-:W-:Y:S01]  /*18d0*/  IMAD.WIDE R148, R141, 0x2, R14 ;  /* 0x000000028d947825 */ /* 0x000fe200078e020e */
[----:B------:R0:W3:Y:S05]  /*18e0*/  LDG.E.U16 R147, desc[UR20][R150.64] ;  /* 0x0000001496937981 */ /* 0x0000ea000c1e1500 */
[----:B------:R1:W4:Y:S01]  /*18f0*/  LDG.E.U16 R149, desc[UR20][R148.64] ;  /* 0x0000001494957981 */ /* 0x000322000c1e1500 */
[----:B------:R-:W-:Y:S02]  /*1900*/  WARPGROUP.DEPBAR.LE gsb0, 0x0 ;  /* 0x00008000000079c5 */ /* 0x000fe40000010000 */
[----:B------:R-:W-:Y:S01]  /*1910*/  FMUL R154, R56, UR24 ;  /* 0x00000018389a7c20 */ /* 0x000fe20008400000 */
[----:B--2---:R-:W-:-:S05]  /*1920*/  FMUL R155, R57, UR24 ;  /* 0x00000018399b7c20 */ /* 0x004fca0008400000 */
[----:B------:R-:W-:Y:S01]  /*1930*/  FMNMX R155, R154, R155, !PT ;  /* 0x0000009b9a9b7209 */ /* 0x000fe20007800000 */
[----:B------:R-:W-:-:S05]  /*1940*/  FMUL R154, R60, UR24 ;  /* 0x000000183c9a7c20 */ /* 0x000fca0008400000 */
[----:B------:R-:W-:Y:S01]  /*1950*/  FMNMX R155, R154, R155, !PT ;  /* 0x0000009b9a9b7209 */ /* 0x000fe20007800000 */
[----:B------:R-:W-:Y:S01]  /*1960*/  FMUL R154, R61, UR24 ;  /* 0x000000183d9a7c20 */ /* 0x000fe20008400000 */
[----:B0-----:R-:W-:Y:S01]  /*1970*/  FMUL R150, R64, UR24 ;  /* 0x0000001840967c20 */ /* 0x001fe20008400000 */
[----:B-1----:R-:W-:-:S03]  /*1980*/  FMUL R148, R65, UR24 ;  /* 0x0000001841947c20 */ /* 0x002fc60008400000 */
[----:B------:R-:W-:-:S04]  /*1990*/  FMNMX R155, R154, R155, !PT ;  /* 0x0000009b9a9b7209 */ /* 0x000fc80007800000 */
[----:B------:R-:W-:-:S04]  /*19a0*/  FMNMX R155, R150, R155, !PT ;  /* 0x0000009b969b7209 */ /* 0x000fc80007800000 */
[----:B------:R-:W-:Y:S01]  /*19b0*/  FMNMX R155, R148, R155, !PT ;  /* 0x0000009b949b7209 */ /* 0x000fe20007800000 */
[----:B------:R-:W-:-:S05]  /*19c0*/  FMUL R148, R68, UR24 ;  /* 0x0000001844947c20 */ /* 0x000fca0008400000 */
        /* <DEDUP_REMOVED lines=15> */
[----:B------:R-:W-:Y:S01]  /*1ac0*/  FMUL R148, R84, UR24 ;  /* 0x0000001854947c20 */ /* 0x000fe20008400000 */
[----:B------:R-:W-:-:S04]  /*1ad0*/  IMAD.WIDE R152, R141, 0x2, R12 ;  /* 0x000000028d987825 */ /* 0x000fc800078e020c */
[----:B------:R-:W-:Y:S01]  /*1ae0*/  FMNMX R155, R148, R155, !PT ;  /* 0x0000009b949b7209 */ /* 0x000fe20007800000 */
[----:B------:R-:W-:Y:S01]  /*1af0*/  FMUL R148, R85, UR24 ;  /* 0x0000001855947c20 */ /* 0x000fe20008400000 */
[----:B------:R0:W2:Y:S04]  /*1b00*/  LDG.E.U16 R153, desc[UR20][R152.64] ;  /* 0x0000001498997981 */ /* 0x0000a8000c1e1500 */
[----:B0-----:R-:W-:-:S05]  /*1b10*/  FMNMX R152, R148, R155, !PT ;  /* 0x0000009b94987209 */ /* 0x001fca0007800000 */
[----:B------:R-:W0:Y:S01]  /*1b20*/  SHFL.BFLY PT, R167, R152, 0x2, 0x1f ;  /* 0x0c401f0098a77f89 */ /* 0x000e2200000e0000 */
[----:B------:R-:W-:Y:S01]  /*1b30*/  FMUL R148, R58, UR24 ;  /* 0x000000183a947c20 */ /* 0x000fe20008400000 */
[----:B------:R-:W-:-:S05]  /*1b40*/  FMUL R165, R59, UR24 ;  /* 0x000000183ba57c20 */ /* 0x000fca0008400000 */
[----:B------:R-:W-:Y:S01]  /*1b50*/  FMNMX R165, R148, R165, !PT ;  /* 0x000000a594a57209 */ /* 0x000fe20007800000 */
[----:B------:R-:W-:Y:S01]  /*1b60*/  FMUL R148, R62, UR24 ;  /* 0x000000183e947c20 */ /* 0x000fe20008400000 */
[----:B------:R-:W-:-:S04]  /*1b70*/  IMAD.WIDE R150, R141, 0x2, R10 ;  /* 0x000000028d967825 */ /* 0x000fc800078e020a */
[----:B------:R-:W-:Y:S01]  /*1b80*/  FMNMX R165, R148, R165, !PT ;  /* 0x000000a594a57209 */ /* 0x000fe20007800000 */
[----:B------:R-:W-:Y:S01]  /*1b90*/  FMUL R148, R63, UR24 ;  /* 0x000000183f947c20 */ /* 0x000fe20008400000 */
[----:B------:R1:W5:Y:S04]  /*1ba0*/  LDG.E.U16 R155, desc[UR20][R150.64] ;  /* 0x00000014969b7981 */ /* 0x000368000c1e1500 */
[----:B------:R-:W-:Y:S01]  /*1bb0*/  FMNMX R165, R148, R165, !PT ;  /* 0x000000a594a57209 */ /* 0x000fe20007800000 */
[----:B------:R-:W-:Y:S01]  /*1bc0*/  FMUL R148, R66, UR24 ;  /* 0x0000001842947c20 */ /* 0x000fe20008400000 */
[----:B0-----:R-:W-:-:S04]  /*1bd0*/  FMNMX R152, R152, R167, !PT ;  /* 0x000000a798987209 */ /* 0x001fc80007800000 */
[----:B------:R-:W-:Y:S01]  /*1be0*/  FMNMX R165, R148, R165, !PT ;  /* 0x000000a594a57209 */ /* 0x000fe20007800000 */
[----:B-1----:R-:W0:Y:S01]  /*1bf0*/  SHFL.BFLY PT, R151, R152, 0x1, 0x1f ;  /* 0x0c201f0098977f89 */ /* 0x002e2200000e0000 */
[----:B------:R-:W-:-:S05]  /*1c00*/  FMUL R148, R67, UR24 ;  /* 0x0000001843947c20 */ /* 0x000fca0008400000 */
[----:B------:R-:W-:Y:S01]  /*1c10*/  FMNMX R165, R148, R165, !PT ;  /* 0x000000a594a57209 */ /* 0x000fe20007800000 */
[----:B------:R-:W-:-:S05]  /*1c20*/  FMUL R148, R70, UR24 ;  /* 0x0000001846947c20 */ /* 0x000fca0008400000 */
[----:B------:R-:W-:Y:S01]  /*1c30*/  FMNMX R165, R148, R165, !PT ;  /* 0x000000a594a57209 */ /* 0x000fe20007800000 */
[----:B------:R-:W-:-:S05]  /*1c40*/  FMUL R148, R71, UR24 ;  /* 0x0000001847947c20 */ /* 0x000fca0008400000 */
[----:B------:R-:W-:Y:S01]  /*1c50*/  FMNMX R165, R148, R165, !PT ;  /* 0x000000a594a57209 */ /* 0x000fe20007800000 */
[----:B------:R-:W-:Y:S01]  /*1c60*/  FMUL R148, R74, UR24 ;  /* 0x000000184a947c20 */ /* 0x000fe20008400000 */
[----:B0-----:R-:W-:-:S04]  /*1c70*/  FMNMX R151, R152, R151, !PT ;  /* 0x0000009798977209 */ /* 0x001fc80007800000 */
[----:B------:R-:W-:Y:S01]  /*1c80*/  FMNMX R167, R148, R165, !PT ;  /* 0x000000a594a77209 */ /* 0x000fe20007800000 */
[----:B------:R-:W-:Y:S01]  /*1c90*/  FMUL R148, R75, UR24 ;  /* 0x000000184b947c20 */ /* 0x000fe20008400000 */
[----:B------:R-:W-:Y:S01]  /*1ca0*/  FMNMX R151, R151, R146, !PT ;  /* 0x0000009297977209 */ /* 0x000fe20007800000 */
[----:B------:R-:W-:-:S03]  /*1cb0*/  IMAD.WIDE R156, R141, 0x2, R8 ;  /* 0x000000028d9c7825 */ /* 0x000fc600078e0208 */
[----:B------:R-:W-:Y:S01]  /*1cc0*/  FMNMX R167, R148, R167, !PT ;  /* 0x000000a794a77209 */ /* 0x000fe20007800000 */
[----:B------:R-:W-:-:S04]  /*1cd0*/  IMAD.WIDE R160, R141, 0x2, R4 ;  /* 0x000000028da07825 */ /* 0x000fc800078e0204 */
[----:B------:R-:W-:Y:S01]  /*1ce0*/  FFMA R148, R56, UR24, -R151 ;  /* 0x0000001838947c23 */ /* 0x000fe20008000897 */
[----:B------:R-:W-:Y:S01]  /*1cf0*/  FMUL R56, R78, UR24 ;  /* 0x000000184e387c20 */ /* 0x000fe20008400000 */
[----:B------:R0:W4:Y:S01]  /*1d00*/  LDG.E.U16 R157, desc[UR20][R156.64] ;  /* 0x000000149c9d7981 */ /* 0x000122000c1e1500 */
[----:B------:R-:W-:-:S03]  /*1d10*/  IMAD.WIDE R158, R141, 0x2, R6 ;  /* 0x000000028d9e7825 */ /* 0x000fc600078e0206 */
[----:B------:R-:W5:Y:S01]  /*1d20*/  LDG.E.U16 R161, desc[UR20][R160.64] ;  /* 0x00000014a0a17981 */ /* 0x000f62000c1e1500 */
[----:B------:R-:W-:Y:S01]  /*1d30*/  IMAD.WIDE R162, R141, 0x2, R2 ;  /* 0x000000028da27825 */ /* 0x000fe200078e0202 */
[----:B------:R-:W-:Y:S02]  /*1d40*/  FMNMX R167, R56, R167, !PT ;  /* 0x000000a738a77209 */ /* 0x000fe40007800000 */
[----:B------:R-:W5:Y:S01]  /*1d50*/  LDG.E.U16 R159, desc[UR20][R158.64] ;  /* 0x000000149e9f7981 */ /* 0x000f62000c1e1500 */
[----:B------:R-:W-:-:S03]  /*1d60*/  FMUL R56, R79, UR24 ;  /* 0x000000184f387c20 */ /* 0x000fc60008400000 */
[----:B------:R-:W5:Y:S02]  /*1d70*/  LDG.E.U16 R163, desc[UR20][R162.64] ;  /* 0x00000014a2a37981 */ /* 0x000f64000c1e1500 */
[----:B------:R-:W-:Y:S01]  /*1d80*/  FMNMX R167, R56, R167, !PT ;  /* 0x000000a738a77209 */ /* 0x000fe20007800000 */
[----:B------:R-:W-:Y:S01]  /*1d90*/  FMUL R56, R82, UR24 ;  /* 0x0000001852387c20 */ /* 0x000fe20008400000 */
[----:B------:R-:W-:Y:S01]  /*1da0*/  FMUL R150, R24, UR24 ;  /* 0x0000001818967c20 */ /* 0x000fe20008400000 */
[----:B------:R-:W-:Y:S01]  /*1db0*/  FMUL R165, R25, UR24 ;  /* 0x0000001819a57c20 */ /* 0x000fe20008400000 */
[--C-:B------:R-:W-:Y:S01]  /*1dc0*/  FFMA R57, R57, UR24, -R151.reuse ;  /* 0x0000001839397c23 */ /* 0x100fe20008000897 */
[--C-:B------:R-:W-:Y:S01]  /*1dd0*/  FFMA R64, R64, UR24, -R151.reuse ;  /* 0x0000001840407c23 */ /* 0x100fe20008000897 */
[----:B------:R-:W-:Y:S01]  /*1de0*/  FMNMX R167, R56, R167, !PT ;  /* 0x000000a738a77209 */ /* 0x000fe20007800000 */
[----:B------:R-:W-:Y:S01]  /*1df0*/  FMUL R56, R83, UR24 ;  /* 0x0000001853387c20 */ /* 0x000fe20008400000 */
[----:B------:R-:W-:Y:S01]  /*1e00*/  FMNMX R171, R150, R165, !PT ;  /* 0x000000a596ab7209 */ /* 0x000fe20007800000 */
[----:B------:R-:W-:Y:S01]  /*1e10*/  FMUL R165, R57, 1.4426950216293334961 ;  /* 0x3fb8aa3b39a57820 */ /* 0x000fe20000400000 */
[--C-:B------:R-:W-:Y:S01]  /*1e20*/  FFMA R60, R60, UR24, -R151.reuse ;  /* 0x000000183c3c7c23 */ /* 0x100fe20008000897 */
[--C-:B------:R-:W-:Y:S01]  /*1e30*/  FFMA R61, R61, UR24, -R151.reuse ;  /* 0x000000183d3d7c23 */ /* 0x100fe20008000897 */
[----:B------:R-:W-:Y:S01]  /*1e40*/  FMNMX R57, R56, R167, !PT ;  /* 0x000000a738397209 */ /* 0x000fe20007800000 */
[----:B------:R-:W-:Y:S01]  /*1e50*/  FMUL R56, R86, UR24 ;  /* 0x0000001856387c20 */ /* 0x000fe20008400000 */
[--C-:B------:R-:W-:Y:S01]  /*1e60*/  FFMA R68, R68, UR24, -R151.reuse ;  /* 0x0000001844447c23 */ /* 0x100fe20008000897 */
[--C-:B------:R-:W-:Y:S01]  /*1e70*/  FFMA R65, R65, UR24, -R151.reuse ;  /* 0x0000001841417c23 */ /* 0x100fe20008000897 */
[--C-:B------:R-:W-:Y:S01]  /*1e80*/  FFMA R72, R72, UR24, -R151.reuse ;  /* 0x0000001848487c23 */ /* 0x100fe20008000897 */
[--C-:B------:R-:W-:Y:S01]  /*1e90*/  FFMA R73, R73, UR24, -R151.reuse ;  /* 0x0000001849497c23 */ /* 0x100fe20008000897 */
[----:B------:R-:W-:Y:S01]  /*1ea0*/  FMNMX R57, R56, R57, !PT ;  /* 0x0000003938397209 */ /* 0x000fe20007800000 */
[----:B------:R-:W-:Y:S01]  /*1eb0*/  FMUL R56, R87, UR24 ;  /* 0x0000001857387c20 */ /* 0x000fe20008400000 */
[----:B------:R-:W-:Y:S01]  /*1ec0*/  FMUL R152, R64, 1.4426950216293334961 ;  /* 0x3fb8aa3b40987820 */ /* 0x000fe20000400000 */
[----:B------:R-:W-:Y:S01]  /*1ed0*/  FMUL R60, R60, 1.4426950216293334961 ;  /* 0x3fb8aa3b3c3c7820 */ /* 0x000fe20000400000 */
[--C-:B------:R-:W-:Y:S01]  /*1ee0*/  FFMA R76, R76, UR24, -R151.reuse ;  /* 0x000000184c4c7c23 */ /* 0x100fe20008000897 */
[--C-:B------:R-:W-:Y:S01]  /*1ef0*/  FFMA R77, R77, UR24, -R151.reuse ;  /* 0x000000184d4d7c23 */ /* 0x100fe20008000897 */
[----:B------:R-:W-:Y:S01]  /*1f00*/  FMNMX R64, R56, R57, !PT ;  /* 0x0000003938407209 */ /* 0x000fe20007800000 */
[----:B------:R-:W-:Y:S01]  /*1f10*/  FMUL R56, R28, UR24 ;  /* 0x000000181c387c20 */ /* 0x000fe20008400000 */
[----:B------:R1:W-:Y:S01]  /*1f20*/  MUFU.EX2 R150, R60 ;  /* 0x0000003c00967308 */ /* 0x0003e20000000800 */
[--C-:B------:R-:W-:Y:S01]  /*1f30*/  FFMA R80, R80, UR24, -R151.reuse ;  /* 0x0000001850507c23 */ /* 0x100fe20008000897 */
[--C-:B------:R-:W-:Y:S01]  /*1f40*/  FFMA R81, R81, UR24, -R151.reuse ;  /* 0x0000001851517c23 */ /* 0x100fe20008000897 */
[--C-:B------:R-:W-:Y:S01]  /*1f50*/  FFMA R85, R85, UR24, -R151.reuse ;  /* 0x0000001855557c23 */ /* 0x100fe20008000897 */
[----:B------:R-:W-:Y:S01]  /*1f60*/  FFMA R84, R84, UR24, -R151 ;  /* 0x0000001854547c23 */ /* 0x000fe20008000897 */
[----:B------:R-:W-:Y:S01]  /*1f70*/  FMUL R148, R148, 1.4426950216293334961 ;  /* 0x3fb8aa3b94947820 */ /* 0x000fe20000400000 */
[----:B------:R-:W-:Y:S01]  /*1f80*/  BAR.SYNC.DEFER_BLOCKING 0x0 ;  /* 0x0000000000007b1d */ /* 0x000fe20000010000 */
[----:B-1----:R-:W-:-:S05]  /*1f90*/  FMNMX R60, R56, R171, !PT ;  /* 0x000000ab383c7209 */ /* 0x002fca0007800000 */
[----:B------:R-:W1:Y:S01]  /*1fa0*/  SHFL.BFLY PT, R171, R64, 0x2, 0x1f ;  /* 0x0c401f0040ab7f89 */ /* 0x000e6200000e0000 */
[----:B------:R-:W-:Y:S01]  /*1fb0*/  FFMA R57, R69, UR24, -R151 ;  /* 0x0000001845397c23 */ /* 0x000fe20008000897 */
[----:B------:R-:W-:-:S03]  /*1fc0*/  FMUL R61, R61, 1.4426950216293334961 ;  /* 0x3fb8aa3b3d3d7820 */ /* 0x000fc60000400000 */
[----:B------:R-:W-:Y:S01]  /*1fd0*/  FMUL R56, R57, 1.4426950216293334961 ;  /* 0x3fb8aa3b39387820 */ /* 0x000fe20000400000 */
[----:B------:R-:W-:Y:S01]  /*1fe0*/  FMUL R57, R29, UR24 ;  /* 0x000000181d397c20 */ /* 0x000fe20008400000 */
[----:B------:R0:W-:Y:S01]  /*1ff0*/  MUFU.EX2 R167, R61 ;  /* 0x0000003d00a77308 */ /* 0x0001e20000000800 */
[----:B------:R-:W-:Y:S01]  /*2000*/  FMUL R68, R68, 1.4426950216293334961 ;  /* 0x3fb8aa3b44447820 */ /* 0x000fe20000400000 */
[----:B------:R-:W-:Y:S02]  /*2010*/  FMUL R65, R65, 1.4426950216293334961 ;  /* 0x3fb8aa3b41417820 */ /* 0x000fe40000400000 */
[----:B0-----:R-:W-:Y:S01]  /*2020*/  FMNMX R61, R57, R60, !PT ;  /* 0x0000003c393d7209 */ /* 0x001fe20007800000 */
[----:B------:R-:W-:-:S03]  /*2030*/  FMUL R60, R32, UR24 ;  /* 0x00000018203c7c20 */ /* 0x000fc60008400000 */
[----:B------:R0:W-:Y:S01]  /*2040*/  MUFU.EX2 R69, R68 ;  /* 0x0000004400457308 */ /* 0x0001e20000000800 */
[----:B-1----:R-:W-:Y:S02]  /*2050*/  FMNMX R154, R64, R171, !PT ;  /* 0x000000ab409a7209 */ /* 0x002fe40007800000 */
[----:B0-----:R-:W-:-:S03]  /*2060*/  FMNMX R68, R60, R61, !PT ;  /* 0x0000003d3c447209 */ /* 0x001fc60007800000 */
[----:B------:R-:W0:Y:S01]  /*2070*/  SHFL.BFLY PT, R173, R154, 0x1, 0x1f ;  /* 0x0c201f009aad7f89 */ /* 0x000e2200000e0000 */
[----:B------:R-:W-:Y:S01]  /*2080*/  FMUL R61, R33, UR24 ;  /* 0x00000018213d7c20 */ /* 0x000fe20008400000 */
[----:B------:R1:W-:Y:S01]  /*2090*/  MUFU.EX2 R169, R65 ;  /* 0x0000004100a97308 */ /* 0x0003e20000000800 */
[----:B------:R-:W-:Y:S01]  /*20a0*/  FMUL R64, R36, UR24 ;  /* 0x0000001824407c20 */ /* 0x000fe20008400000 */
[----:B------:R-:W-:Y:S01]  /*20b0*/  FMUL R57, R72, 1.4426950216293334961 ;  /* 0x3fb8aa3b48397820 */ /* 0x000fe20000400000 */
[----:B------:R-:W-:Y:S01]  /*20c0*/  FMUL R60, R73, 1.4426950216293334961 ;  /* 0x3fb8aa3b493c7820 */ /* 0x000fe20000400000 */
[----:B-1----:R-:W-:Y:S01]  /*20d0*/  FMNMX R65, R61, R68, !PT ;  /* 0x000000443d417209 */ /* 0x002fe20007800000 */
[----:B------:R-:W-:-:S03]  /*20e0*/  FMUL R72, R26, UR24 ;  /* 0x000000181a487c20 */ /* 0x000fc60008400000 */
[----:B------:R-:W-:Y:S01]  /*20f0*/  FMNMX R68, R64, R65, !PT ;  /* 0x0000004140447209 */ /* 0x000fe20007800000 */
[----:B------:R-:W-:Y:S01]  /*2100*/  FMUL R65, R37, UR24 ;  /* 0x0000001825417c20 */ /* 0x000fe20008400000 */
[----:B------:R-:W-:Y:S01]  /*2110*/  FMUL R73, R27, UR24 ;  /* 0x000000181b497c20 */ /* 0x000fe20008400000 */
[----:B------:R-:W-:Y:S01]  /*2120*/  FMUL R61, R76, 1.4426950216293334961 ;  /* 0x3fb8aa3b4c3d7820 */ /* 0x000fe20000400000 */
[----:B------:R-:W-:Y:S01]  /*2130*/  FMUL R156, R77, 1.4426950216293334961 ;  /* 0x3fb8aa3b4d9c7820 */ /* 0x000fe20000400000 */
[----:B------:R-:W-:Y:S01]  /*2140*/  FMUL R76, R40, UR24 ;  /* 0x00000018284c7c20 */ /* 0x000fe20008400000 */
[----:B------:R-:W-:Y:S01]  /*2150*/  FMNMX R77, R65, R68, !PT ;  /* 0x00000044414d7209 */ /* 0x000fe20007800000 */
[----:B------:R-:W-:Y:S01]  /*2160*/  FMUL R80, R80, 1.4426950216293334961 ;  /* 0x3fb8aa3b50507820 */ /* 0x000fe20000400000 */
[----:B------:R-:W-:Y:S01]  /*2170*/  FMNMX R171, R72, R73, !PT ;  /* 0x0000004948ab7209 */ /* 0x000fe20007800000 */
[----:B------:R-:W-:Y:S01]  /*2180*/  FMUL R72, R41, UR24 ;  /* 0x0000001829487c20 */ /* 0x000fe20008400000 */
[----:B------:R-:W-:Y:S01]  /*2190*/  FMNMX R77, R76, R77, !PT ;  /* 0x0000004d4c4d7209 */ /* 0x000fe20007800000 */
[----:B------:R1:W-:Y:S01]  /*21a0*/  MUFU.EX2 R65, R80 ;  /* 0x0000005000417308 */ /* 0x0003e20000000800 */
[----:B0-----:R-:W-:Y:S01]  /*21b0*/  FMNMX R154, R154, R173, !PT ;  /* 0x000000ad9a9a7209 */ /* 0x001fe20007800000 */
[----:B------:R-:W-:Y:S01]  /*21c0*/  FMUL R68, R81, 1.4426950216293334961 ;  /* 0x3fb8aa3b51447820 */ /* 0x000fe20000400000 */
[----:B------:R-:W-:Y:S01]  /*21d0*/  FADD R81, -R151, R146 ;  /* 0x0000009297517221 */ /* 0x000fe20000000100 */
[----:B------:R-:W-:Y:S01]  /*21e0*/  FMUL R76, R85, 1.4426950216293334961 ;  /* 0x3fb8aa3b554c7820 */ /* 0x000fe20000400000 */
[----:B-1----:R-:W-:Y:S01]  /*21f0*/  FMNMX R80, R72, R77, !PT ;  /* 0x0000004d48507209 */ /* 0x002fe20007800000 */
[----:B------:R-:W-:Y:S01]  /*2200*/  FMUL R77, R44, UR24 ;  /* 0x000000182c4d7c20 */ /* 0x000fe20008400000 */
[----:B------:R-:W-:Y:S01]  /*2210*/  FMNMX R72, R154, R145, !PT ;  /* 0x000000919a487209 */ /* 0x000fe20007800000 */
[----:B------:R-:W-:-:S03]  /*2220*/  FMUL R85, R81, 1.4426950216293334961 ;  /* 0x3fb8aa3b51557820 */ /* 0x000fc60000400000 */
[----:B------:R-:W-:Y:S01]  /*2230*/  FMNMX R81, R77, R80, !PT ;  /* 0x000000504d517209 */ /* 0x000fe20007800000 */
[----:B------:R-:W-:Y:S01]  /*2240*/  FFMA R80, R58, UR24, -R72 ;  /* 0x000000183a507c23 */ /* 0x000fe20008000848 */
[----:B------:R-:W-:-:S05]  /*2250*/  FMUL R58, R45, UR24 ;  /* 0x000000182d3a7c20 */ /* 0x000fca0008400000 */
[----:B------:R-:W-:Y:S01]  /*2260*/  FMNMX R81, R58, R81, !PT ;  /* 0x000000513a517209 */ /* 0x000fe20007800000 */
[----:B------:R-:W-:-:S05]  /*2270*/  FMUL R58, R48, UR24 ;  /* 0x00000018303a7c20 */ /* 0x000fca0008400000 */
[----:B------:R-:W-:Y:S01]  /*2280*/  FMNMX R81, R58, R81, !PT ;  /* 0x000000513a517209 */ /* 0x000fe20007800000 */
[----:B------:R-:W-:Y:S01]  /*2290*/  FMUL R58, R49, UR24 ;  /* 0x00000018313a7c20 */ /* 0x000fe20008400000 */
[----:B------:R0:W-:Y:S04]  /*22a0*/  MUFU.EX2 R77, R85 ;  /* 0x00000055004d7308 */ /* 0x0001e80000000800 */
[----:B0-----:R-:W-:Y:S01]  /*22b0*/  FMNMX R85, R58, R81, !PT ;  /* 0x000000513a557209 */ /* 0x001fe20007800000 */
[----:B------:R-:W-:-:S05]  /*22c0*/  FMUL R58, R52, UR24 ;  /* 0x00000018343a7c20 */ /* 0x000fca0008400000 */
[----:B------:R-:W-:Y:S01]  /*22d0*/  FMNMX R85, R58, R85, !PT ;  /* 0x000000553a557209 */ /* 0x000fe20007800000 */
[----:B------:R-:W-:Y:S01]  /*22e0*/  FMUL R58, R53, UR24 ;  /* 0x00000018353a7c20 */ /* 0x000fe20008400000 */
[----:B------:R-:W-:-:S04]  /*22f0*/  FFMA R67, R67, UR24, -R72 ;  /* 0x0000001843437c23 */ /* 0x000fc80008000848 */
[----:B------:R-:W-:Y:S01]  /*2300*/  FMNMX R146, R58, R85, !PT ;  /* 0x000000553a927209 */ /* 0x000fe20007800000 */
[----:B------:R-:W-:-:S04]  /*2310*/  FMUL R85, R67, 1.4426950216293334961 ;  /* 0x3fb8aa3b43557820 */ /* 0x000fc80000400000 */
[----:B------:R-:W0:Y:S01]  /*2320*/  SHFL.BFLY PT, R67, R146, 0x2, 0x1f ;  /* 0x0c401f0092437f89 */ /* 0x000e2200000e0000 */
[--C-:B------:R-:W-:Y:S01]  /*2330*/  FFMA R62, R62, UR24, -R72.reuse ;  /* 0x000000183e3e7c23 */ /* 0x100fe20008000848 */
[----:B------:R-:W-:Y:S01]  /*2340*/  FMUL R58, R30, UR24 ;  /* 0x000000181e3a7c20 */ /* 0x000fe20008400000 */
[----:B------:R-:W-:Y:S01]  /*2350*/  FMUL R73, R84, 1.4426950216293334961 ;  /* 0x3fb8aa3b54497820 */ /* 0x000fe20000400000 */
[----:B------:R-:W-:Y:S01]  /*2360*/  FMUL R84, R80, 1.4426950216293334961 ;  /* 0x3fb8aa3b50547820 */ /* 0x000fe20000400000 */
[----:B------:R-:W-:Y:S01]  /*2370*/  FMUL R154, R62, 1.4426950216293334961 ;  /* 0x3fb8aa3b3e9a7820 */ /* 0x000fe20000400000 */
[--C-:B------:R-:W-:Y:S01]  /*2380*/  FFMA R62, R66, UR24, -R72.reuse ;  /* 0x00000018423e7c23 */ /* 0x100fe20008000848 */
[--C-:B------:R-:W-:Y:S01]  /*2390*/  FFMA R80, R59, UR24, -R72.reuse ;  /* 0x000000183b507c23 */ /* 0x100fe20008000848 */
[----:B------:R-:W-:Y:S01]  /*23a0*/  FMNMX R171, R58, R171, !PT ;  /* 0x000000ab3aab7209 */ /* 0x000fe20007800000 */
[----:B------:R1:W-:Y:S01]  /*23b0*/  MUFU.EX2 R59, R84 ;  /* 0x00000054003b7308 */ /* 0x0003e20000000800 */
[----:B------:R-:W-:Y:S01]  /*23c0*/  FMUL R58, R31, UR24 ;  /* 0x000000181f3a7c20 */ /* 0x000fe20008400000 */
[--C-:B------:R-:W-:Y:S01]  /*23d0*/  FFMA R63, R63, UR24, -R72.reuse ;  /* 0x000000183f3f7c23 */ /* 0x100fe20008000848 */
[--C-:B------:R-:W-:Y:S01]  /*23e0*/  FFMA R70, R70, UR24, -R72.reuse ;  /* 0x0000001846467c23 */ /* 0x100fe20008000848 */
[----:B-1----:R-:W-:Y:S01]  /*23f0*/  FMUL R84, R62, 1.4426950216293334961 ;  /* 0x3fb8aa3b3e547820 */ /* 0x002fe20000400000 */
[----:B------:R-:W-:Y:S01]  /*2400*/  FFMA R62, R71, UR24, -R72 ;  /* 0x00000018473e7c23 */ /* 0x000fe20008000848 */
[----:B------:R-:W-:Y:S01]  /*2410*/  FMNMX R171, R58, R171, !PT ;  /* 0x000000ab3aab7209 */ /* 0x000fe20007800000 */
[----:B------:R-:W-:-:S02]  /*2420*/  FMUL R63, R63, 1.4426950216293334961 ;  /* 0x3fb8aa3b3f3f7820 */ /* 0x000fc40000400000 */
[----:B------:R-:W-:Y:S01]  /*2430*/  FMUL R58, R62, 1.4426950216293334961 ;  /* 0x3fb8aa3b3e3a7820 */ /* 0x000fe20000400000 */
[----:B------:R-:W-:Y:S01]  /*2440*/  FMUL R62, R34, UR24 ;  /* 0x00000018223e7c20 */ /* 0x000fe20008400000 */
[----:B------:R1:W-:Y:S01]  /*2450*/  MUFU.EX2 R81, R154 ;  /* 0x0000009a00517308 */ /* 0x0003e20000000800 */
[----:B0-----:R-:W-:Y:S01]  /*2460*/  FMNMX R146, R146, R67, !PT ;  /* 0x0000004392927209 */ /* 0x001fe20007800000 */
[--C-:B------:R-:W-:Y:S01]  /*2470*/  FFMA R74, R74, UR24, -R72.reuse ;  /* 0x000000184a4a7c23 */ /* 0x100fe20008000848 */
[----:B------:R-:W-:-:S05]  /*2480*/  FFMA R75, R75, UR24, -R72 ;  /* 0x000000184b4b7c23 */ /* 0x000fca0008000848 */
[----:B------:R0:W-:Y:S01]  /*2490*/  MUFU.EX2 R66, R63 ;  /* 0x0000003f00427308 */ /* 0x0001e20000000800 */
[----:B-1----:R-:W-:Y:S01]  /*24a0*/  FMUL R154, R70, 1.4426950216293334961 ;  /* 0x3fb8aa3b469a7820 */ /* 0x002fe20000400000 */
[----:B------:R-:W-:Y:S01]  /*24b0*/  FMNMX R70, R62, R171, !PT ;  /* 0x000000ab3e467209 */ /* 0x000fe20007800000 */
[----:B------:R-:W-:Y:S01]  /*24c0*/  FMUL R67, R38, UR24 ;  /* 0x0000001826437c20 */ /* 0x000fe20008400000 */
[----:B------:R-:W1:Y:S01]  /*24d0*/  SHFL.BFLY PT, R171, R146, 0x1, 0x1f ;  /* 0x0c201f0092ab7f89 */ /* 0x000e6200000e0000 */
[----:B0-----:R-:W-:Y:S01]  /*24e0*/  FMUL R63, R35, UR24 ;  /* 0x00000018233f7c20 */ /* 0x001fe20008400000 */
[----:B------:R-:W-:Y:S01]  /*24f0*/  FMUL R62, R74, 1.4426950216293334961 ;  /* 0x3fb8aa3b4a3e7820 */ /* 0x000fe20000400000 */
[----:B------:R-:W-:-:S03]  /*2500*/  FFMA R78, R78, UR24, -R72 ;  /* 0x000000184e4e7c23 */ /* 0x000fc60008000848 */
[----:B------:R-:W-:Y:S01]  /*2510*/  FMNMX R70, R63, R70, !PT ;  /* 0x000000463f467209 */ /* 0x000fe20007800000 */
[----:B------:R-:W-:Y:S01]  /*2520*/  FMUL R63, R75, 1.4426950216293334961 ;  /* 0x3fb8aa3b4b3f7820 */ /* 0x000fe20000400000 */
[----:B------:R-:W-:Y:S02]  /*2530*/  FMUL R74, R39, UR24 ;  /* 0x00000018274a7c20 */ /* 0x000fe40008400000 */
[----:B------:R-:W-:Y:S01]  /*2540*/  FMNMX R75, R67, R70, !PT ;  /* 0x00000046434b7209 */ /* 0x000fe20007800000 */
[----:B------:R0:W-:Y:S01]  /*2550*/  MUFU.EX2 R71, R154 ;  /* 0x0000009a00477308 */ /* 0x0001e20000000800 */
[--C-:B------:R-:W-:Y:S01]  /*2560*/  FFMA R79, R79, UR24, -R72.reuse ;  /* 0x000000184f4f7c23 */ /* 0x100fe20008000848 */
[----:B0-----:R-:W-:Y:S01]  /*2570*/  FMUL R154, R78, 1.4426950216293334961 ;  /* 0x3fb8aa3b4e9a7820 */ /* 0x001fe20000400000 */
[----:B------:R-:W-:Y:S01]  /*2580*/  FMNMX R78, R74, R75, !PT ;  /* 0x0000004b4a4e7209 */ /* 0x000fe20007800000 */
[----:B------:R-:W-:Y:S01]  /*2590*/  FMUL R75, R42, UR24 ;  /* 0x000000182a4b7c20 */ /* 0x000fe20008400000 */
[----:B------:R-:W-:Y:S01]  /*25a0*/  FMUL R70, R79, 1.4426950216293334961 ;  /* 0x3fb8aa3b4f467820 */ /* 0x000fe20000400000 */
[----:B------:R-:W-:-:S03]  /*25b0*/  FFMA R82, R82, UR24, -R72 ;  /* 0x0000001852527c23 */ /* 0x000fc60008000848 */
[----:B------:R-:W-:Y:S01]  /*25c0*/  FMNMX R79, R75, R78, !PT ;  /* 0x0000004e4b4f7209 */ /* 0x000fe20007800000 */
[----:B------:R-:W-:Y:S01]  /*25d0*/  FMUL R78, R43, UR24 ;  /* 0x000000182b4e7c20 */ /* 0x000fe20008400000 */
[----:B------:R-:W-:Y:S01]  /*25e0*/  FMUL R74, R82, 1.4426950216293334961 ;  /* 0x3fb8aa3b524a7820 */ /* 0x000fe20000400000 */
[----:B-1----:R-:W-:-:S03]  /*25f0*/  FMNMX R173, R146, R171, !PT ;  /* 0x000000ab92ad7209 */ /* 0x002fc60007800000 */
[----:B------:R-:W-:Y:S01]  /*2600*/  FMNMX R82, R78, R79, !PT ;  /* 0x0000004f4e527209 */ /* 0x000fe20007800000 */
[----:B------:R-:W-:Y:S01]  /*2610*/  FMUL R79, R46, UR24 ;  /* 0x000000182e4f7c20 */ /* 0x000fe20008400000 */
[--C-:B------:R-:W-:Y:S01]  /*2620*/  FFMA R83, R83, UR24, -R72.reuse ;  /* 0x0000001853537c23 */ /* 0x100fe20008000848 */
[----:B------:R-:W-:-:S03]  /*2630*/  FFMA R87, R87, UR24, -R72 ;  /* 0x0000001857577c23 */ /* 0x000fc60008000848 */
[----:B------:R-:W-:Y:S01]  /*2640*/  FMNMX R171, R79, R82, !PT ;  /* 0x000000524fab7209 */ /* 0x000fe20007800000 */
[----:B------:R-:W-:Y:S01]  /*2650*/  FADD R82, -R72, R145 ;  /* 0x0000009148527221 */ /* 0x000fe20000000100 */
[----:B------:R-:W-:Y:S01]  /*2660*/  FMNMX R79, R173, R144, !PT ;  /* 0x00000090ad4f7209 */ /* 0x000fe20007800000 */
[----:B------:R-:W-:Y:S01]  /*2670*/  FMUL R75, R83, 1.4426950216293334961 ;  /* 0x3fb8aa3b534b7820 */ /* 0x000fe20000400000 */
[----:B------:R-:W-:Y:S01]  /*2680*/  FFMA R86, R86, UR24, -R72 ;  /* 0x0000001856567c23 */ /* 0x000fe20008000848 */
[----:B------:R-:W-:Y:S01]  /*2690*/  FMUL R83, R87, 1.4426950216293334961 ;  /* 0x3fb8aa3b57537820 */ /* 0x000fe20000400000 */
[----:B------:R-:W-:Y:S01]  /*26a0*/  FMUL R87, R82, 1.4426950216293334961 ;  /* 0x3fb8aa3b52577820 */ /* 0x000fe20000400000 */
[--C-:B------:R-:W-:Y:S01]  /*26b0*/  FFMA R24, R24, UR24, -R79.reuse ;  /* 0x0000001818187c23 */ /* 0x100fe2000800084f */
[----:B------:R-:W-:Y:S01]  /*26c0*/  FMUL R82, R47, UR24 ;  /* 0x000000182f527c20 */ /* 0x000fe20008400000 */
[----:B------:R-:W-:Y:S02]  /*26d0*/  FMUL R78, R86, 1.4426950216293334961 ;  /* 0x3fb8aa3b564e7820 */ /* 0x000fe40000400000 */
[----:B------:R-:W-:Y:S01]  /*26e0*/  FMUL R86, R24, 1.4426950216293334961 ;  /* 0x3fb8aa3b18567820 */ /* 0x000fe20000400000 */
[----:B------:R-:W-:Y:S01]  /*26f0*/  FMUL R24, R50, UR24 ;  /* 0x0000001832187c20 */ /* 0x000fe20008400000 */
[----:B------:R-:W-:Y:S01]  /*2700*/  FMNMX R171, R82, R171, !PT ;  /* 0x000000ab52ab7209 */ /* 0x000fe20007800000 */
[----:B------:R-:W-:-:S03]  /*2710*/  FFMA R82, R25, UR24, -R79 ;  /* 0x0000001819527c23 */ /* 0x000fc6000800084f */
[----:B------:R-:W-:Y:S01]  /*2720*/  FMNMX R25, R24, R171, !PT ;  /* 0x000000ab18197209 */ /* 0x000fe20007800000 */
[----:B------:R-:W-:-:S05]  /*2730*/  FMUL R24, R51, UR24 ;  /* 0x0000001833187c20 */ /* 0x000fca0008400000 */
[----:B------:R-:W-:Y:S01]  /*2740*/  FMNMX R25, R24, R25, !PT ;  /* 0x0000001918197209 */ /* 0x000fe20007800000 */
[----:B------:R-:W-:-:S05]  /*2750*/  FMUL R24, R54, UR24 ;  /* 0x0000001836187c20 */ /* 0x000fca0008400000 */
[----:B------:R-:W-:Y:S01]  /*2760*/  FMNMX R25, R24, R25, !PT ;  /* 0x0000001918197209 */ /* 0x000fe20007800000 */
[----:B------:R-:W-:-:S05]  /*2770*/  FMUL R24, R55, UR24 ;  /* 0x0000001837187c20 */ /* 0x000fca0008400000 */
[----:B------:R-:W-:-:S05]  /*2780*/  FMNMX R24, R24, R25, !PT ;  /* 0x0000001918187209 */ /* 0x000fca0007800000 */
[----:B------:R-:W0:Y:S02]  /*2790*/  SHFL.BFLY PT, R25, R24, 0x2, 0x1f ;  /* 0x0c401f0018197f89 */ /* 0x000e2400000e0000 */
[----:B0-----:R-:W-:-:S05]  /*27a0*/  FMNMX R25, R24, R25, !PT ;  /* 0x0000001918197209 */ /* 0x001fca0007800000 */
[----:B------:R-:W0:Y:S01]  /*27b0*/  SHFL.BFLY PT, R24, R25, 0x1, 0x1f ;  /* 0x0c201f0019187f89 */ /* 0x000e2200000e0000 */
[----:B------:R-:W-:Y:S08]  /*27c0*/  MUFU.EX2 R148, R148 ;  /* 0x0000009400947308 */ /* 0x000ff00000000800 */
[----:B------:R-:W1:Y:S01]  /*27d0*/  MUFU.EX2 R165, R165 ;  /* 0x000000a500a57308 */ /* 0x000e620000000800 */
[----:B------:R-:W-:Y:S01]  /*27e0*/  FFMA R36, R36, UR24, -R79 ;  /* 0x0000001824247c23 */ /* 0x000fe2000800084f */
[----:B------:R-:W-:Y:S01]  /*27f0*/  FMUL R80, R80, 1.4426950216293334961 ;  /* 0x3fb8aa3b50507820 */ /* 0x000fe20000400000 */
[----:B------:R-:W-:Y:S01]  /*2800*/  FMUL R82, R82, 1.4426950216293334961 ;  /* 0x3fb8aa3b52527820 */ /* 0x000fe20000400000 */
[----:B0-----:R-:W-:-:S04]  /*2810*/  FMNMX R181, R25, R24, !PT ;  /* 0x0000001819b57209 */ /* 0x001fc80007800000 */
[----:B------:R-:W-:Y:S01]  /*2820*/  FMNMX R181, R181, R138, !PT ;  /* 0x0000008ab5b57209 */ /* 0x000fe20007800000 */
[----:B------:R-:W0:Y:S01]  /*2830*/  MUFU.EX2 R152, R152 ;  /* 0x0000009800987308 */ /* 0x000e220000000800 */
[----:B------:R-:W-:-:S03]  /*2840*/  FMUL R36, R36, 1.4426950216293334961 ;  /* 0x3fb8aa3b24247820 */ /* 0x000fc60000400000 */
[----:B------:R-:W-:Y:S01]  /*2850*/  FFMA R26, R26, UR24, -R181 ;  /* 0x000000181a1a7c23 */ /* 0x000fe200080008b5 */
[----:B------:R-:W-:Y:S01]  /*2860*/  FFMA R28, R28, UR24, -R79 ;  /* 0x000000181c1c7c23 */ /* 0x000fe2000800084f */
[----:B-1----:R-:W-:Y:S02]  /*2870*/  FADD R25, R148, R165 ;  /* 0x000000a594197221 */ /* 0x002fe40000000000 */
[----:B------:R-:W-:Y:S01]  /*2880*/  FMUL R26, R26, 1.4426950216293334961 ;  /* 0x3fb8aa3b1a1a7820 */ /* 0x000fe20000400000 */
[----:B------:R-:W1:Y:S01]  /*2890*/  MUFU.EX2 R80, R80 ;  /* 0x0000005000507308 */ /* 0x000e620000000800 */
[----:B------:R-:W-:Y:S01]  /*28a0*/  FMUL R145, R28, 1.4426950216293334961 ;  /* 0x3fb8aa3b1c917820 */ /* 0x000fe20000400000 */
[----:B---3--:R-:W-:Y:S01]  /*28b0*/  STS.U16 [R142+UR17+0x4000], R147 ;  /* 0x004000938e007988 */ /* 0x008fe20008000411 */
[--C-:B------:R-:W-:Y:S01]  /*28c0*/  FFMA R28, R29, UR24, -R79.reuse ;  /* 0x000000181d1c7c23 */ /* 0x100fe2000800084f */
[----:B------:R-:W-:Y:S02]  /*28d0*/  FFMA R37, R37, UR24, -R79 ;  /* 0x0000001825257c23 */ /* 0x000fe4000800084f */
[----:B--2---:R-:W-:Y:S02]  /*28e0*/  STS.U16 [R142+UR17+0x4400], R153 ;  /* 0x004400998e007988 */ /* 0x004fe40008000411 */
[----:B------:R-:W-:Y:S02]  /*28f0*/  MUFU.EX2 R171, R82 ;  /* 0x0000005200ab7308 */ /* 0x000fe40000000800 */
[----:B----4-:R-:W-:Y:S04]  /*2900*/  STS.U16 [R142+UR17+0x4800], R157 ;  /* 0x0048009d8e007988 */ /* 0x010fe80008000411 */
[----:B-----5:R-:W-:Y:S02]  /*2910*/  STS.U16 [R142+UR17+0x4c00], R161 ;  /* 0x004c00a18e007988 */ /* 0x020fe40008000411 */
[----:B------:R-:W-:Y:S02]  /*2920*/  MUFU.EX2 R82, R36 ;  /* 0x0000002400527308 */ /* 0x000fe40000000800 */
[----:B------:R2:W-:Y:S01]  /*2930*/  STS.U16 [R140+UR17+0x4200], R149 ;  /* 0x004200958c007988 */ /* 0x0005e20008000411 */
[----:B------:R-:W-:-:S03]  /*2940*/  FFMA R27, R27, UR24, -R181 ;  /* 0x000000181b1b7c23 */ /* 0x000fc600080008b5 */
[----:B------:R3:W-:Y:S02]  /*2950*/  STS.U16 [R140+UR17+0x4600], R155 ;  /* 0x0046009b8c007988 */ /* 0x0007e40008000411 */
[----:B------:R4:W-:Y:S02]  /*2960*/  MUFU.EX2 R36, R26 ;  /* 0x0000001a00247308 */ /* 0x0009e40000000800 */
[----:B------:R-:W-:Y:S04]  /*2970*/  STS.U16 [R140+UR17+0x4a00], R159 ;  /* 0x004a009f8c007988 */ /* 0x000fe80008000411 */
[----:B------:R-:W-:Y:S01]  /*2980*/  STS.U16 [R140+UR17+0x4e00], R163 ;  /* 0x004e00a38c007988 */ /* 0x000fe20008000411 */
[----:B----4-:R-:W-:Y:S01]  /*2990*/  FADD R26, R150, R25 ;  /* 0x00000019961a7221 */ /* 0x010fe20000000000 */
[----:B------:R4:W-:Y:S06]  /*29a0*/  MEMBAR.ALL.CTA ;  /* 0x0000000000007992 */ /* 0x0009ec0000008000 */
[----:B----4-:R-:W4:Y:S01]  /*29b0*/  FENCE.VIEW.ASYNC.S ;  /* 0x00000000000073c6 */ /* 0x010f220000000000 */
[----:B------:R-:W-:Y:S01]  /*29c0*/  FMUL R28, R28, 1.4426950216293334961 ;  /* 0x3fb8aa3b1c1c7820 */ /* 0x000fe20000400000 */
[----:B------:R-:W-:Y:S01]  /*29d0*/  FFMA R42, R42, UR24, -R181 ;  /* 0x000000182a2a7c23 */ /* 0x000fe200080008b5 */
[----:B------:R-:W-:Y:S01]  /*29e0*/  FMUL R37, R37, 1.4426950216293334961 ;  /* 0x3fb8aa3b25257820 */ /* 0x000fe20000400000 */
[----:B------:R-:W-:Y:S01]  /*29f0*/  FFMA R40, R40, UR24, -R79 ;  /* 0x0000001828287c23 */ /* 0x000fe2000800084f */
[----:B------:R-:W-:Y:S01]  /*2a00*/  FADD R25, R167, R26 ;  /* 0x0000001aa7197221 */ /* 0x000fe20000000000 */
[----:B------:R-:W5:Y:S01]  /*2a10*/  MUFU.EX2 R86, R86 ;  /* 0x0000005600567308 */ /* 0x000f620000000800 */
[----:B------:R-:W-:Y:S01]  /*2a20*/  FMUL R27, R27, 1.4426950216293334961 ;  /* 0x3fb8aa3b1b1b7820 */ /* 0x000fe20000400000 */
[--C-:B------:R-:W-:Y:S01]  /*2a30*/  FFMA R30, R30, UR24, -R181.reuse ;  /* 0x000000181e1e7c23 */ /* 0x100fe200080008b5 */
[----:B------:R-:W-:Y:S01]  /*2a40*/  FMUL R42, R42, 1.4426950216293334961 ;  /* 0x3fb8aa3b2a2a7820 */ /* 0x000fe20000400000 */
[----:B------:R-:W-:Y:S01]  /*2a50*/  FMUL R40, R40, 1.4426950216293334961 ;  /* 0x3fb8aa3b28287820 */ /* 0x000fe20000400000 */
[--C-:B------:R-:W-:Y:S01]  /*2a60*/  FFMA R31, R31, UR24, -R181.reuse ;  /* 0x000000181f1f7c23 */ /* 0x100fe200080008b5 */
[----:B------:R-:W-:-:S02]  /*2a70*/  FFMA R38, R38, UR24, -R181 ;  /* 0x0000001826267c23 */ /* 0x000fc400080008b5 */
[----:B------:R-:W-:Y:S01]  /*2a80*/  MUFU.EX2 R64, R156 ;  /* 0x0000009c00407308 */ /* 0x000fe20000000800 */
[----:B------:R-:W-:Y:S01]  /*2a90*/  FFMA R32, R32, UR24, -R79 ;  /* 0x0000001820207c23 */ /* 0x000fe2000800084f */
[----:B------:R-:W-:Y:S01]  /*2aa0*/  FMUL R30, R30, 1.4426950216293334961 ;  /* 0x3fb8aa3b1e1e7820 */ /* 0x000fe20000400000 */
[----:B------:R-:W-:-:S05]  /*2ab0*/  FMUL R31, R31, 1.4426950216293334961 ;  /* 0x3fb8aa3b1f1f7820 */ /* 0x000fca0000400000 */
[----:B------:R0:W-:Y:S01]  /*2ac0*/  MUFU.EX2 R156, R28 ;  /* 0x0000001c009c7308 */ /* 0x0001e20000000800 */
[----:B------:R-:W-:Y:S01]  /*2ad0*/  FFMA R34, R34, UR24, -R181 ;  /* 0x0000001822227c23 */ /* 0x000fe200080008b5 */
[----:B------:R-:W-:Y:S01]  /*2ae0*/  FMUL R38, R38, 1.4426950216293334961 ;  /* 0x3fb8aa3b26267820 */ /* 0x000fe20000400000 */
[----:B------:R-:W-:-:S05]  /*2af0*/  FMUL R32, R32, 1.4426950216293334961 ;  /* 0x3fb8aa3b20207820 */ /* 0x000fca0000400000 */
[----:B------:R-:W3:Y:S01]  /*2b00*/  MUFU.EX2 R84, R84 ;  /* 0x0000005400547308 */ /* 0x000ee20000000800 */
[----:B0-----:R-:W-:Y:S01]  /*2b10*/  FADD R28, R152, R25 ;  /* 0x00000019981c7221 */ /* 0x001fe20000000000 */
[----:B------:R-:W-:-:S06]  /*2b20*/  FFMA R33, R33, UR24, -R79 ;  /* 0x0000001821217c23 */ /* 0x000fcc000800084f */
[----:B------:R-:W0:Y:S01]  /*2b30*/  MUFU.EX2 R29, R145 ;  /* 0x00000091001d7308 */ /* 0x000e220000000800 */
[----:B------:R-:W-:-:S07]  /*2b40*/  FFMA R35, R35, UR24, -R181 ;  /* 0x0000001823237c23 */ /* 0x000fce00080008b5 */
[----:B------:R-:W-:Y:S01]  /*2b50*/  MUFU.EX2 R145, R37 ;  /* 0x0000002500917308 */ /* 0x000fe20000000800 */
[----:B------:R-:W-:-:S07]  /*2b60*/  FMUL R34, R34, 1.4426950216293334961 ;  /* 0x3fb8aa3b22227820 */ /* 0x000fce0000400000 */
[----:B------:R-:W4:Y:S01]  /*2b70*/  MUFU.EX2 R37, R27 ;  /* 0x0000001b00257308 */ /* 0x000f220000000800 */
[----:B------:R-:W-:Y:S01]  /*2b80*/  FMUL R33, R33, 1.4426950216293334961 ;  /* 0x3fb8aa3b21217820 */ /* 0x000fe20000400000 */
[----:B------:R-:W-:-:S06]  /*2b90*/  FFMA R41, R41, UR24, -R79 ;  /* 0x0000001829297c23 */ /* 0x000fcc000800084f */
[----:B--2---:R2:W-:Y:S01]  /*2ba0*/  MUFU.EX2 R149, R42 ;  /* 0x0000002a00957308 */ /* 0x0045e20000000800 */
[----:B------:R-:W-:Y:S01]  /*2bb0*/  FADD R24, -R79, R144 ;  /* 0x000000904f187221 */ /* 0x000fe20000000100 */
[----:B------:R-:W-:Y:S01]  /*2bc0*/  FMUL R35, R35, 1.4426950216293334961 ;  /* 0x3fb8aa3b23237820 */ /* 0x000fe20000400000 */
[----:B------:R-:W-:-:S05]  /*2bd0*/  FFMA R39, R39, UR24, -R181 ;  /* 0x0000001827277c23 */ /* 0x000fca00080008b5 */
[----:B------:R-:W-:Y:S01]  /*2be0*/  MUFU.EX2 R146, R40 ;  /* 0x0000002800927308 */ /* 0x000fe20000000800 */
[----:B--2---:R-:W-:Y:S01]  /*2bf0*/  FADD R42, R169, R28 ;  /* 0x0000001ca92a7221 */ /* 0x004fe20000000000 */
[----:B-1----:R-:W-:Y:S01]  /*2c00*/  FADD R28, R59, R80 ;  /* 0x000000503b1c7221 */ /* 0x002fe20000000000 */
[----:B------:R-:W-:-:S05]  /*2c10*/  FFMA R44, R44, UR24, -R79 ;  /* 0x000000182c2c7c23 */ /* 0x000fca000800084f */
[----:B------:R-:W1:Y:S01]  /*2c20*/  MUFU.EX2 R40, R30 ;  /* 0x0000001e00287308 */ /* 0x000e620000000800 */
[----:B------:R-:W-:Y:S01]  /*2c30*/  FADD R25, R81, R28 ;  /* 0x0000001c51197221 */ /* 0x000fe20000000000 */
[--C-:B------:R-:W-:Y:S01]  /*2c40*/  FFMA R45, R45, UR24, -R79.reuse ;  /* 0x000000182d2d7c23 */ /* 0x100fe2000800084f */
[--C-:B------:R-:W-:Y:S01]  /*2c50*/  FFMA R48, R48, UR24, -R79.reuse ;  /* 0x0000001830307c23 */ /* 0x100fe2000800084f */
[--C-:B------:R-:W-:Y:S01]  /*2c60*/  FFMA R49, R49, UR24, -R79.reuse ;  /* 0x0000001831317c23 */ /* 0x100fe2000800084f */
[----:B------:R-:W-:-:S03]  /*2c70*/  FFMA R52, R52, UR24, -R79 ;  /* 0x0000001834347c23 */ /* 0x000fc6000800084f */
[----:B------:R2:W-:Y:S01]  /*2c80*/  MUFU.EX2 R147, R38 ;  /* 0x0000002600937308 */ /* 0x0005e20000000800 */
[----:B------:R-:W-:Y:S01]  /*2c90*/  FFMA R53, R53, UR24, -R79 ;  /* 0x0000001835357c23 */ /* 0x000fe2000800084f */
[--C-:B------:R-:W-:Y:S01]  /*2ca0*/  FFMA R43, R43, UR24, -R181.reuse ;  /* 0x000000182b2b7c23 */ /* 0x100fe200080008b5 */
[--C-:B------:R-:W-:Y:S01]  /*2cb0*/  FFMA R46, R46, UR24, -R181.reuse ;  /* 0x000000182e2e7c23 */ /* 0x100fe200080008b5 */
[--C-:B------:R-:W-:Y:S01]  /*2cc0*/  FFMA R47, R47, UR24, -R181.reuse ;  /* 0x000000182f2f7c23 */ /* 0x100fe200080008b5 */
[--C-:B------:R-:W-:Y:S01]  /*2cd0*/  FFMA R50, R50, UR24, -R181.reuse ;  /* 0x0000001832327c23 */ /* 0x100fe200080008b5 */
[--C-:B------:R-:W-:Y:S02]  /*2ce0*/  FFMA R51, R51, UR24, -R181.reuse ;  /* 0x0000001833337c23 */ /* 0x100fe400080008b5 */
[----:B------:R-:W1:Y:S01]  /*2cf0*/  MUFU.EX2 R158, R32 ;  /* 0x00000020009e7308 */ /* 0x000e620000000800 */
[----:B--2---:R-:W-:Y:S01]  /*2d00*/  FADD R38, -R181, R138 ;  /* 0x0000008ab5267221 */ /* 0x004fe20000000100 */
[--C-:B------:R-:W-:Y:S01]  /*2d10*/  FFMA R54, R54, UR24, -R181.reuse ;  /* 0x0000001836367c23 */ /* 0x100fe200080008b5 */
[----:B------:R-:W-:Y:S01]  /*2d20*/  FFMA R55, R55, UR24, -R181 ;  /* 0x0000001837377c23 */ /* 0x000fe200080008b5 */
[----:B------:R-:W-:Y:S01]  /*2d30*/  FMUL R41, R41, 1.4426950216293334961 ;  /* 0x3fb8aa3b29297820 */ /* 0x000fe20000400000 */
[----:B------:R-:W-:-:S03]  /*2d40*/  FMUL R24, R24, 1.4426950216293334961 ;  /* 0x3fb8aa3b18187820 */ /* 0x000fc60000400000 */
[----:B------:R-:W2:Y:S01]  /*2d50*/  MUFU.EX2 R31, R31 ;  /* 0x0000001f001f7308 */ /* 0x000ea20000000800 */
[----:B------:R-:W-:Y:S01]  /*2d60*/  FADD R27, R66, R25 ;  /* 0x00000019421b7221 */ /* 0x000fe20000000000 */
[----:B------:R-:W-:Y:S01]  /*2d70*/  FMUL R38, R38, 1.4426950216293334961 ;  /* 0x3fb8aa3b26267820 */ /* 0x000fe20000400000 */
[----:B------:R-:W-:Y:S01]  /*2d80*/  FMUL R39, R39, 1.4426950216293334961 ;  /* 0x3fb8aa3b27277820 */ /* 0x000fe20000400000 */
[----:B-----5:R-:W-:Y:S01]  /*2d90*/  FADD R30, R86, R171 ;  /* 0x000000ab561e7221 */ /* 0x020fe20000000000 */
[----:B------:R-:W-:Y:S01]  /*2da0*/  FMUL R44, R44, 1.4426950216293334961 ;  /* 0x3fb8aa3b2c2c7820 */ /* 0x000fe20000400000 */
[----:B------:R-:W-:Y:S02]  /*2db0*/  FMUL R45, R45, 1.4426950216293334961 ;  /* 0x3fb8aa3b2d2d7820 */ /* 0x000fe40000400000 */
[----:B------:R-:W5:Y:S01]  /*2dc0*/  MUFU.EX2 R177, R33 ;  /* 0x0000002100b17308 */ /* 0x000f620000000800 */
[----:B------:R-:W-:Y:S01]  /*2dd0*/  FMUL R48, R48, 1.4426950216293334961 ;  /* 0x3fb8aa3b30307820 */ /* 0x000fe20000400000 */
[----:B------:R-:W-:Y:S01]  /*2de0*/  FMUL R49, R49, 1.4426950216293334961 ;  /* 0x3fb8aa3b31317820 */ /* 0x000fe20000400000 */
[----:B------:R-:W-:Y:S01]  /*2df0*/  FMUL R52, R52, 1.4426950216293334961 ;  /* 0x3fb8aa3b34347820 */ /* 0x000fe20000400000 */
[----:B------:R-:W-:Y:S01]  /*2e00*/  FMUL R53, R53, 1.4426950216293334961 ;  /* 0x3fb8aa3b35357820 */ /* 0x000fe20000400000 */
[----:B------:R-:W-:Y:S01]  /*2e10*/  FMUL R43, R43, 1.4426950216293334961 ;  /* 0x3fb8aa3b2b2b7820 */ /* 0x000fe20000400000 */
[----:B------:R-:W-:Y:S01]  /*2e20*/  FMUL R46, R46, 1.4426950216293334961 ;  /* 0x3fb8aa3b2e2e7820 */ /* 0x000fe20000400000 */
[----:B------:R-:W-:Y:S01]  /*2e30*/  FMUL R47, R47, 1.4426950216293334961 ;  /* 0x3fb8aa3b2f2f7820 */ /* 0x000fe20000400000 */
[----:B------:R-:W5:Y:S01]  /*2e40*/  MUFU.EX2 R85, R85 ;  /* 0x0000005500557308 */ /* 0x000f620000000800 */
[----:B------:R-:W-:Y:S01]  /*2e50*/  FMUL R50, R50, 1.4426950216293334961 ;  /* 0x3fb8aa3b32327820 */ /* 0x000fe20000400000 */
[----:B------:R-:W-:Y:S01]  /*2e60*/  FMUL R51, R51, 1.4426950216293334961 ;  /* 0x3fb8aa3b33337820 */ /* 0x000fe20000400000 */
[----:B------:R-:W-:Y:S01]  /*2e70*/  FMUL R54, R54, 1.4426950216293334961 ;  /* 0x3fb8aa3b36367820 */ /* 0x000fe20000400000 */
[----:B------:R-:W-:Y:S01]  /*2e80*/  FMUL R55, R55, 1.4426950216293334961 ;  /* 0x3fb8aa3b37377820 */ /* 0x000fe20000400000 */
[----:B------:R-:W-:-:S03]  /*2e90*/  F2FP.F16.F32.PACK_AB R25, R80, R59 ;  /* 0x0000003b5019723e */ /* 0x000fc600000000ff */
[----:B------:R-:W5:Y:S01]  /*2ea0*/  MUFU.EX2 R34, R34 ;  /* 0x0000002200227308 */ /* 0x000f620000000800 */
[----:B---3--:R-:W-:Y:S01]  /*2eb0*/  FADD R28, R84, R27 ;  /* 0x0000001b541c7221 */ /* 0x008fe20000000000 */
[----:B------:R-:W-:Y:S02]  /*2ec0*/  F2FP.F16.F32.PACK_AB R26, R167, R150 ;  /* 0x00000096a71a723e */ /* 0x000fe400000000ff */
[----:B------:R-:W-:-:S04]  /*2ed0*/  F2FP.F16.F32.PACK_AB R27, R66, R81 ;  /* 0x00000051421b723e */ /* 0x000fc800000000ff */
[----:B------:R-:W3:Y:S08]  /*2ee0*/  MUFU.EX2 R35, R35 ;  /* 0x0000002300237308 */ /* 0x000ef00000000800 */
[----:B------:R-:W3:Y:S08]  /*2ef0*/  MUFU.EX2 R56, R56 ;  /* 0x0000003800387308 */ /* 0x000ef00000000800 */
[----:B------:R-:W3:Y:S08]  /*2f00*/  MUFU.EX2 R87, R87 ;  /* 0x0000005700577308 */ /* 0x000ef00000000800 */
[----:B------:R0:W-:Y:S08]  /*2f10*/  MUFU.EX2 R173, R41 ;  /* 0x0000002900ad7308 */ /* 0x0001f00000000800 */
[----:B------:R4:W3:Y:S01]  /*2f20*/  MUFU.EX2 R144, R24 ;  /* 0x0000001800907308 */ /* 0x0008e20000000800 */
[----:B0-----:R-:W-:-:S07]  /*2f30*/  FADD R41, R29, R30 ;  /* 0x0000001e1d297221 */ /* 0x001fce0000000000 */
[----:B------:R-:W0:Y:S01]  /*2f40*/  MUFU.EX2 R80, R38 ;  /* 0x0000002600507308 */ /* 0x000e220000000800 */
[----:B----4-:R-:W-:Y:S01]  /*2f50*/  F2FP.F16.F32.PACK_AB R24, R165, R148 ;  /* 0x00000094a518723e */ /* 0x010fe200000000ff */
[----:B------:R-:W-:-:S06]  /*2f60*/  FADD R41, R156, R41 ;  /* 0x000000299c297221 */ /* 0x000fcc0000000000 */
[----:B------:R-:W-:Y:S08]  /*2f70*/  MUFU.EX2 R67, R154 ;  /* 0x0000009a00437308 */ /* 0x000ff00000000800 */
[----:B------:R4:W-:Y:S01]  /*2f80*/  MUFU.EX2 R164, R39 ;  /* 0x0000002700a47308 */ /* 0x0009e20000000800 */
[----:B------:R-:W-:-:S07]  /*2f90*/  F2FP.F16.F32.PACK_AB R30, R156, R29 ;  /* 0x0000001d9c1e723e */ /* 0x000fce00000000ff */
[----:B------:R-:W-:Y:S01]  /*2fa0*/  MUFU.EX2 R57, R57 ;  /* 0x0000003900397308 */ /* 0x000fe20000000800 */
[----:B----4-:R-:W-:-:S07]  /*2fb0*/  FADD R39, R36, R37 ;  /* 0x0000002524277221 */ /* 0x010fce0000000000 */
[----:B------:R-:W-:Y:S08]  /*2fc0*/  MUFU.EX2 R60, R60 ;  /* 0x0000003c003c7308 */ /* 0x000ff00000000800 */
[----:B------:R-:W-:Y:S08]  /*2fd0*/  MUFU.EX2 R61, R61 ;  /* 0x0000003d003d7308 */ /* 0x000ff00000000800 */
[----:B------:R-:W-:Y:S08]  /*2fe0*/  MUFU.EX2 R68, R68 ;  /* 0x0000004400447308 */ /* 0x000ff00000000800 */
[----:B------:R-:W-:Y:S08]  /*2ff0*/  MUFU.EX2 R73, R73 ;  /* 0x0000004900497308 */ /* 0x000ff00000000800 */
[----:B------:R-:W-:Y:S08]  /*3000*/  MUFU.EX2 R76, R76 ;  /* 0x0000004c004c7308 */ /* 0x000ff00000000800 */
[----:B------:R-:W4:Y:S08]  /*3010*/  MUFU.EX2 R58, R58 ;  /* 0x0000003a003a7308 */ /* 0x000f300000000800 */
[----:B------:R-:W-:Y:S08]  /*3020*/  MUFU.EX2 R62, R62 ;  /* 0x0000003e003e7308 */ /* 0x000ff00000000800 */
[----:B------:R-:W4:Y:S08]  /*3030*/  MUFU.EX2 R63, R63 ;  /* 0x0000003f003f7308 */ /* 0x000f300000000800 */
[----:B------:R-:W4:Y:S08]  /*3040*/  MUFU.EX2 R70, R70 ;  /* 0x0000004600467308 */ /* 0x000f300000000800 */
[----:B------:R-:W-:Y:S08]  /*3050*/  MUFU.EX2 R74, R74 ;  /* 0x0000004a004a7308 */ /* 0x000ff00000000800 */
[----:B------:R-:W4:Y:S08]  /*3060*/  MUFU.EX2 R75, R75 ;  /* 0x0000004b004b7308 */ /* 0x000f300000000800 */
[----:B------:R-:W-:Y:S08]  /*3070*/  MUFU.EX2 R78, R78 ;  /* 0x0000004e004e7308 */ /* 0x000ff00000000800 */
[----:B------:R-:W4:Y:S08]  /*3080*/  MUFU.EX2 R83, R83 ;  /* 0x0000005300537308 */ /* 0x000f300000000800 */
[----:B------:R1:W-:Y:S08]  /*3090*/  MUFU.EX2 R154, R44 ;  /* 0x0000002c009a7308 */ /* 0x0003f00000000800 */
[----:B------:R-:W4:Y:S01]  /*30a0*/  MUFU.EX2 R175, R45 ;  /* 0x0000002d00af7308 */ /* 0x000f220000000800 */
[----:B-1----:R-:W-:-:S07]  /*30b0*/  FADD R44, R40, R39 ;  /* 0x00000027282c7221 */ /* 0x002fce0000000000 */
[----:B------:R1:W-:Y:S08]  /*30c0*/  MUFU.EX2 R160, R48 ;  /* 0x0000003000a07308 */ /* 0x0003f00000000800 */
[----:B------:R-:W4:Y:S01]  /*30d0*/  MUFU.EX2 R179, R49 ;  /* 0x0000003100b37308 */ /* 0x000f220000000800 */
[----:B-1----:R-:W-:-:S07]  /*30e0*/  FADD R48, R158, R41 ;  /* 0x000000299e307221 */ /* 0x002fce0000000000 */
[----:B------:R-:W-:Y:S08]  /*30f0*/  MUFU.EX2 R162, R52 ;  /* 0x0000003400a27308 */ /* 0x000ff00000000800 */
[----:B------:R-:W1:Y:S08]  /*3100*/  MUFU.EX2 R183, R53 ;  /* 0x0000003500b77308 */ /* 0x000e700000000800 */
[----:B------:R-:W1:Y:S08]  /*3110*/  MUFU.EX2 R166, R43 ;  /* 0x0000002b00a67308 */ /* 0x000e700000000800 */
[----:B------:R3:W-:Y:S08]  /*3120*/  MUFU.EX2 R148, R46 ;  /* 0x0000002e00947308 */ /* 0x0007f00000000800 */
[----:B------:R-:W1:Y:S08]  /*3130*/  MUFU.EX2 R153, R47 ;  /* 0x0000002f00997308 */ /* 0x000e700000000800 */
[----:B------:R1:W-:Y:S08]  /*3140*/  MUFU.EX2 R150, R50 ;  /* 0x0000003200967308 */ /* 0x0003f00000000800 */
[----:B------:R-:W1:Y:S08]  /*3150*/  MUFU.EX2 R59, R51 ;  /* 0x00000033003b7308 */ /* 0x000e700000000800 */
[----:B------:R1:W-:Y:S08]  /*3160*/  MUFU.EX2 R66, R54 ;  /* 0x0000003600427308 */ /* 0x0003f00000000800 */
[----:B------:R-:W1:Y:S01]  /*3170*/  MUFU.EX2 R81, R55 ;  /* 0x0000003700517308 */ /* 0x000e620000000800 */
[----:B--2---:R-:W-:Y:S01]  /*3180*/  FADD R29, R31, R44 ;  /* 0x0000002c1f1d7221 */ /* 0x004fe20000000000 */
[----:B-----5:R-:W-:Y:S01]  /*3190*/  FADD R155, R177, R48 ;  /* 0x00000030b19b7221 */ /* 0x020fe20000000000 */
[----:B---3--:R-:W-:-:S02]  /*31a0*/  FADD R46, R85, R28 ;  /* 0x0000001c552e7221 */ /* 0x008fc40000000000 */
[----:B------:R-:W-:Y:S01]  /*31b0*/  FADD R48, R34, R29 ;  /* 0x0000001d22307221 */ /* 0x000fe20000000000 */
[----:B------:R-:W-:Y:S01]  /*31c0*/  F2FP.F16.F32.PACK_AB R33, R85, R84 ;  /* 0x000000545521723e */ /* 0x000fe200000000ff */
[-C--:B------:R-:W-:Y:S01]  /*31d0*/  FMUL R104, R104, R77.reuse ;  /* 0x0000004d68687220 */ /* 0x080fe20000400000 */
[----:B------:R-:W-:Y:S01]  /*31e0*/  F2FP.F16.F32.PACK_AB R45, R35, R34 ;  /* 0x00000022232d723e */ /* 0x000fe200000000ff */
[-C--:B------:R-:W-:Y:S01]  /*31f0*/  FMUL R105, R105, R77.reuse ;  /* 0x0000004d69697220 */ /* 0x080fe20000400000 */
[-C--:B------:R-:W-:Y:S01]  /*3200*/  FMUL R108, R108, R77.reuse ;  /* 0x0000004d6c6c7220 */ /* 0x080fe20000400000 */
[-C--:B------:R-:W-:Y:S01]  /*3210*/  FMUL R109, R109, R77.reuse ;  /* 0x0000004d6d6d7220 */ /* 0x080fe20000400000 */
[-C--:B------:R-:W-:Y:S01]  /*3220*/  FMUL R112, R112, R77.reuse ;  /* 0x0000004d70707220 */ /* 0x080fe20000400000 */
[-C--:B------:R-:W-:Y:S01]  /*3230*/  FMUL R113, R113, R77.reuse ;  /* 0x0000004d71717220 */ /* 0x080fe20000400000 */
[----:B------:R-:W-:Y:S01]  /*3240*/  FMUL R116, R116, R77 ;  /* 0x0000004d74747220 */ /* 0x000fe20000400000 */
[----:B------:R-:W-:Y:S01]  /*3250*/  FADD R85, R69, R42 ;  /* 0x0000002a45557221 */ /* 0x000fe20000000000 */
[----:B------:R-:W-:Y:S01]  /*3260*/  F2FP.F16.F32.PACK_AB R34, R56, R69 ;  /* 0x000000453822723e */ /* 0x000fe200000000ff */
[-C--:B------:R-:W-:Y:S01]  /*3270*/  FMUL R106, R106, R87.reuse ;  /* 0x000000576a6a7220 */ /* 0x080fe20000400000 */
[-C--:B------:R-:W-:Y:S01]  /*3280*/  FMUL R107, R107, R87.reuse ;  /* 0x000000576b6b7220 */ /* 0x080fe20000400000 */
[-C--:B------:R-:W-:Y:S01]  /*3290*/  FMUL R110, R110, R87.reuse ;  /* 0x000000576e6e7220 */ /* 0x080fe20000400000 */
[-C--:B------:R-:W-:Y:S01]  /*32a0*/  FMUL R111, R111, R87.reuse ;  /* 0x000000576f6f7220 */ /* 0x080fe20000400000 */
[-C--:B------:R-:W-:Y:S01]  /*32b0*/  FMUL R114, R114, R87.reuse ;  /* 0x0000005772727220 */ /* 0x080fe20000400000 */
[-C--:B------:R-:W-:Y:S01]  /*32c0*/  FMUL R115, R115, R87.reuse ;  /* 0x0000005773737220 */ /* 0x080fe20000400000 */
[----:B------:R-:W-:Y:S01]  /*32d0*/  FMUL R118, R118, R87 ;  /* 0x0000005776767220 */ /* 0x000fe20000400000 */
[-C--:B------:R-:W-:Y:S01]  /*32e0*/  FMUL R88, R88, R144.reuse ;  /* 0x0000009058587220 */ /* 0x080fe20000400000 */
[-C--:B------:R-:W-:Y:S01]  /*32f0*/  FMUL R89, R89, R144.reuse ;  /* 0x0000009059597220 */ /* 0x080fe20000400000 */
[-C--:B------:R-:W-:Y:S01]  /*3300*/  FMUL R92, R92, R144.reuse ;  /* 0x000000905c5c7220 */ /* 0x080fe20000400000 */
[-C--:B------:R-:W-:Y:S01]  /*3310*/  FMUL R93, R93, R144.reuse ;  /* 0x000000905d5d7220 */ /* 0x080fe20000400000 */
[-C--:B------:R-:W-:Y:S01]  /*3320*/  FMUL R96, R96, R144.reuse ;  /* 0x0000009060607220 */ /* 0x080fe20000400000 */
[-C--:B------:R-:W-:Y:S01]  /*3330*/  FMUL R97, R97, R144.reuse ;  /* 0x0000009061617220 */ /* 0x080fe20000400000 */
[----:B------:R-:W-:Y:S01]  /*3340*/  FMUL R100, R100, R144 ;  /* 0x0000009064647220 */ /* 0x000fe20000400000 */
[-C--:B0-----:R-:W-:Y:S01]  /*3350*/  FMUL R90, R90, R80.reuse ;  /* 0x000000505a5a7220 */ /* 0x081fe20000400000 */
[-C--:B------:R-:W-:Y:S01]  /*3360*/  FMUL R91, R91, R80.reuse ;  /* 0x000000505b5b7220 */ /* 0x080fe20000400000 */
[-C--:B------:R-:W-:Y:S01]  /*3370*/  FMUL R94, R94, R80.reuse ;  /* 0x000000505e5e7220 */ /* 0x080fe20000400000 */
[-C--:B------:R-:W-:Y:S01]  /*3380*/  FMUL R95, R95, R80.reuse ;  /* 0x000000505f5f7220 */ /* 0x080fe20000400000 */
[-C--:B------:R-:W-:Y:S01]  /*3390*/  FMUL R98, R98, R80.reuse ;  /* 0x0000005062627220 */ /* 0x080fe20000400000 */
[-C--:B------:R-:W-:Y:S01]  /*33a0*/  FMUL R99, R99, R80.reuse ;  /* 0x0000005063637220 */ /* 0x080fe20000400000 */
[----:B------:R-:W-:Y:S01]  /*33b0*/  FMUL R102, R102, R80 ;  /* 0x0000005066667220 */ /* 0x000fe20000400000 */
[----:B------:R-:W-:Y:S01]  /*33c0*/  FMUL R117, R117, R77 ;  /* 0x0000004d75757220 */ /* 0x000fe20000400000 */
[----:B------:R-:W-:Y:S01]  /*33d0*/  FMUL R119, R119, R87 ;  /* 0x0000005777777220 */ /* 0x000fe20000400000 */
[----:B------:R-:W-:Y:S01]  /*33e0*/  FMUL R101, R101, R144 ;  /* 0x0000009065657220 */ /* 0x000fe20000400000 */
[----:B------:R-:W-:Y:S01]  /*33f0*/  FMUL R103, R103, R80 ;  /* 0x0000005067677220 */ /* 0x000fe20000400000 */
[----:B------:R-:W-:Y:S01]  /*3400*/  F2FP.F16.F32.PACK_AB R29, R37, R36 ;  /* 0x00000024251d723e */ /* 0x000fe200000000ff */
[----:B------:R-:W-:Y:S01]  /*3410*/  FADD R84, R35, R48 ;  /* 0x0000003023547221 */ /* 0x000fe20000000000 */
[----:B------:R-:W-:Y:S01]  /*3420*/  F2FP.F16.F32.PACK_AB R31, R31, R40 ;  /* 0x000000281f1f723e */ /* 0x000fe200000000ff */
[----:B------:R-:W-:Y:S01]  /*3430*/  FADD R69, R71, R46 ;  /* 0x0000002e47457221 */ /* 0x000fe20000000000 */
[----:B------:R-:W-:-:S02]  /*3440*/  F2FP.F16.F32.PACK_AB R32, R169, R152 ;  /* 0x00000098a920723e */ /* 0x000fc400000000ff */
[----:B------:R-:W-:Y:S02]  /*3450*/  F2FP.F16.F32.PACK_AB R28, R171, R86 ;  /* 0x00000056ab1c723e */ /* 0x000fe400000000ff */
[----:B------:R-:W-:Y:S02]  /*3460*/  F2FP.F16.F32.PACK_AB R44, R177, R158 ;  /* 0x0000009eb12c723e */ /* 0x000fe400000000ff */
[----:B----4-:R-:W-:Y:S02]  /*3470*/  F2FP.F16.F32.PACK_AB R35, R58, R71 ;  /* 0x000000473a23723e */ /* 0x010fe400000000ff */
[----:B------:R-:W-:Y:S02]  /*3480*/  F2FP.F16.F32.PACK_AB R36, R60, R57 ;  /* 0x000000393c24723e */ /* 0x000fe400000000ff */
[----:B------:R-:W-:Y:S02]  /*3490*/  F2FP.F16.F32.PACK_AB R38, R64, R61 ;  /* 0x0000003d4026723e */ /* 0x000fe400000000ff */
[----:B------:R-:W-:-:S02]  /*34a0*/  F2FP.F16.F32.PACK_AB R40, R68, R65 ;  /* 0x000000414428723e */ /* 0x000fc400000000ff */
[----:B------:R-:W-:Y:S02]  /*34b0*/  F2FP.F16.F32.PACK_AB R42, R76, R73 ;  /* 0x000000494c2a723e */ /* 0x000fe400000000ff */
[----:B------:R-:W-:Y:S02]  /*34c0*/  F2FP.F16.F32.PACK_AB R37, R63, R62 ;  /* 0x0000003e3f25723e */ /* 0x000fe400000000ff */
[----:B------:R-:W-:Y:S02]  /*34d0*/  F2FP.F16.F32.PACK_AB R39, R70, R67 ;  /* 0x000000434627723e */ /* 0x000fe400000000ff */
[----:B------:R-:W-:Y:S02]  /*34e0*/  F2FP.F16.F32.PACK_AB R41, R75, R74 ;  /* 0x0000004a4b29723e */ /* 0x000fe400000000ff */
[----:B------:R-:W-:Y:S02]  /*34f0*/  F2FP.F16.F32.PACK_AB R43, R83, R78 ;  /* 0x0000004e532b723e */ /* 0x000fe400000000ff */
[----:B------:R-:W-:-:S02]  /*3500*/  F2FP.F16.F32.PACK_AB R46, R145, R82 ;  /* 0x00000052912e723e */ /* 0x000fc400000000ff */
[----:B------:R-:W-:Y:S02]  /*3510*/  F2FP.F16.F32.PACK_AB R48, R173, R146 ;  /* 0x00000092ad30723e */ /* 0x000fe400000000ff */
[----:B-1----:R-:W-:Y:S02]  /*3520*/  F2FP.F16.F32.PACK_AB R50, R175, R154 ;  /* 0x0000009aaf32723e */ /* 0x002fe400000000ff */
[----:B------:R-:W-:Y:S02]  /*3530*/  F2FP.F16.F32.PACK_AB R52, R179, R160 ;  /* 0x000000a0b334723e */ /* 0x000fe400000000ff */
[----:B------:R-:W-:Y:S02]  /*3540*/  F2FP.F16.F32.PACK_AB R54, R183, R162 ;  /* 0x000000a2b736723e */ /* 0x000fe400000000ff */
[----:B------:R-:W-:Y:S02]  /*3550*/  F2FP.F16.F32.PACK_AB R47, R164, R147 ;  /* 0x00000093a42f723e */ /* 0x000fe400000000ff */
[----:B------:R-:W-:-:S02]  /*3560*/  F2FP.F16.F32.PACK_AB R49, R166, R149 ;  /* 0x00000095a631723e */ /* 0x000fc400000000ff */
[----:B------:R-:W-:Y:S02]  /*3570*/  F2FP.F16.F32.PACK_AB R51, R153, R148 ;  /* 0x000000949933723e */ /* 0x000fe400000000ff */
[----:B------:R-:W-:Y:S02]  /*3580*/  F2FP.F16.F32.PACK_AB R53, R59, R150 ;  /* 0x000000963b35723e */ /* 0x000fe400000000ff */
[----:B------:R-:W-:Y:S01]  /*3590*/  F2FP.F16.F32.PACK_AB R55, R81, R66 ;  /* 0x000000425137723e */ /* 0x000fe200000000ff */
[----:B------:R-:W-:Y:S06]  /*35a0*/  BAR.SYNC.DEFER_BLOCKING 0x0 ;  /* 0x0000000000007b1d */ /* 0x000fec0000010000 */
[----:B------:R-:W-:-:S06]  /*35b0*/  WARPGROUP.ARRIVE ;  /* 0x00000000000079c5 */ /* 0x000fcc0000000000 */
[----:B------:R-:W-:Y:S03]  /*35c0*/  HGMMA.64x32x16.F32 R104, R24, gdesc[UR4], R104 ;  /* 0x0060000418687df0 */ /* 0x000fe60008700868 */
[----:B------:R-:W-:Y:S03]  /*35d0*/  HGMMA.64x32x16.F32 R104, R32, gdesc[UR24], R104 ;  /* 0x0060001820687df0 */ /* 0x000fe60008700868 */
[----:B------:R-:W-:Y:S03]  /*35e0*/  HGMMA.64x32x16.F32 R104, R36, gdesc[UR20], R104 ;  /* 0x0060001424687df0 */ /* 0x000fe60008700868 */
[----:B------:R-:W-:Y:S03]  /*35f0*/  HGMMA.64x32x16.F32 R104, R40, gdesc[UR16], R104 ;  /* 0x0060001028687df0 */ /* 0x000fe60008700868 */
[----:B------:R-:W-:Y:S03]  /*3600*/  HGMMA.64x32x16.F32 R88, R28, gdesc[UR4], R88 ;  /* 0x006000041c587df0 */ /* 0x000fe60008700858 */
[----:B------:R-:W-:Y:S01]  /*3610*/  HGMMA.64x32x16.F32 R88, R44, gdesc[UR24], R88 ;  /* 0x006000182c587df0 */ /* 0x000fe20008700858 */
[----:B------:R-:W-:Y:S01]  /*3620*/  FADD R82, R82, R155 ;  /* 0x0000009b52527221 */ /* 0x000fe20000000000 */
        /* <DEDUP_REMOVED lines=21> */
[----:B------:R-:W-:Y:S02]  /*3780*/  HGMMA.64x32x16.F32 R88, R48, gdesc[UR20], R88 ;  /* 0x0060001430587df0 */ /* 0x000fe40008700858 */
        /* <DEDUP_REMOVED lines=15> */
[----:B------:R-:W-:-:S02]  /*3880*/  FADD R66, R81, R66 ;  /* 0x0000004251427221 */ /* 0x000fc40000000000 */
[----:B------:R-:W0:Y:S04]  /*3890*/  SHFL.BFLY PT, R59, R162, 0x2, 0x1f ;  /* 0x0c401f00a23b7f89 */ /* 0x000e2800000e0000 */
[----:B------:R-:W1:Y:S04]  /*38a0*/  SHFL.BFLY PT, R56, R73, 0x2, 0x1f ;  /* 0x0c401f0049387f89 */ /* 0x000e6800000e0000 */
[----:B------:R-:W2:Y:S04]  /*38b0*/  SHFL.BFLY PT, R57, R78, 0x2, 0x1f ;  /* 0x0c401f004e397f89 */ /* 0x000ea800000e0000 */
[----:B------:R-:W3:Y:S01]  /*38c0*/  SHFL.BFLY PT, R61, R66, 0x2, 0x1f ;  /* 0x0c401f00423d7f89 */ /* 0x000ee200000e0000 */
[----:B------:R-:W-:Y:S01]  /*38d0*/  HGMMA.64x32x16.F32 R88, R52, gdesc[UR16], R88, gsb0 ;  /* 0x0060001034587df0 */ /* 0x000fe20008000858 */
[----:B0-----:R-:W-:Y:S01]  /*38e0*/  FADD R60, R162, R59 ;  /* 0x0000003ba23c7221 */ /* 0x001fe20000000000 */
[----:B-1----:R-:W-:Y:S01]  /*38f0*/  FADD R56, R73, R56 ;  /* 0x0000003849387221 */ /* 0x002fe20000000000 */
[----:B--2---:R-:W-:Y:S01]  /*3900*/  FADD R58, R78, R57 ;  /* 0x000000394e3a7221 */ /* 0x004fe20000000000 */
[----:B---3--:R-:W-:-:S02]  /*3910*/  FADD R62, R66, R61 ;  /* 0x0000003d423e7221 */ /* 0x008fc40000000000 */
[----:B------:R-:W0:Y:S04]  /*3920*/  SHFL.BFLY PT, R61, R60, 0x1, 0x1f ;  /* 0x0c201f003c3d7f89 */ /* 0x000e2800000e0000 */
[----:B------:R-:W1:Y:S04]  /*3930*/  SHFL.BFLY PT, R57, R56, 0x1, 0x1f ;  /* 0x0c201f0038397f89 */ /* 0x000e6800000e0000 */
[----:B------:R-:W2:Y:S04]  /*3940*/  SHFL.BFLY PT, R59, R58, 0x1, 0x1f ;  /* 0x0c201f003a3b7f89 */ /* 0x000ea800000e0000 */
[----:B------:R-:W3:Y:S01]  /*3950*/  SHFL.BFLY PT, R63, R62, 0x1, 0x1f ;  /* 0x0c201f003e3f7f89 */ /* 0x000ee200000e0000 */
[----:B------:R-:W-:-:S06]  /*3960*/  UIADD3 UR4, UR4, 0x40, URZ ;  /* 0x0000004004047890 */ /* 0x000fcc000fffe03f */
[----:B------:R-:W-:Y:S01]  /*3970*/  ISETP.LE.AND P0, PT, R136, UR4, PT ;  /* 0x0000000488007c0c */ /* 0x000fe2000bf03270 */
[----:B0-----:R-:W-:Y:S01]  /*3980*/  FADD R61, R60, R61 ;  /* 0x0000003d3c3d7221 */ /* 0x001fe20000000000 */
[----:B-1----:R-:W-:-:S03]  /*3990*/  FADD R66, R56, R57 ;  /* 0x0000003938427221 */ /* 0x002fc60000000000 */
[----:B------:R-:W-:Y:S01]  /*39a0*/  FFMA R137, R144, R137, R61 ;  /* 0x0000008990897223 */ /* 0x000fe2000000003d */
[----:B--2---:R-:W-:Y:S01]  /*39b0*/  FADD R64, R58, R59 ;  /* 0x0000003b3a407221 */ /* 0x004fe20000000000 */
[----:B---3--:R-:W-:Y:S01]  /*39c0*/  FADD R63, R62, R63 ;  /* 0x0000003f3e3f7221 */ /* 0x008fe20000000000 */
[----:B------:R-:W-:Y:S02]  /*39d0*/  FFMA R130, R77, R130, R66 ;  /* 0x000000824d827223 */ /* 0x000fe40000000042 */
[----:B------:R-:W-:Y:S01]  /*39e0*/  FFMA R132, R87, R132, R64 ;  /* 0x0000008457847223 */ /* 0x000fe20000000040 */
[----:B------:R-:W-:Y:S01]  /*39f0*/  LEA R139, R131, R139, 0x6 ;  /* 0x0000008b838b7211 */ /* 0x000fe200078e30ff */
[----:B------:R-:W-:Y:S01]  /*3a00*/  FFMA R143, R80, R143, R63 ;  /* 0x0000008f508f7223 */ /* 0x000fe2000000003f */
[----:B------:R-:W-:Y:S01]  /*3a10*/  LEA R141, R133, R141, 0x6 ;  /* 0x0000008d858d7211 */ /* 0x000fe200078e30ff */
[----:B------:R-:W-:Y:S02]  /*3a20*/  WARPGROUP.DEPBAR.LE gsb0, 0x0 ;  /* 0x00008000000079c5 */ /* 0x000fe40000010000 */
[----:B------:R-:W-:-:S02]  /*3a30*/  MOV R138, R181 ;  /* 0x000000b5008a7202 */ /* 0x000fc40000000f00 */
[----:B------:R-:W-:Y:S02]  /*3a40*/  MOV R144, R79 ;  /* 0x0000004f00907202 */ /* 0x000fe40000000f00 */
[----:B------:R-:W-:Y:S02]  /*3a50*/  MOV R145, R72 ;  /* 0x0000004800917202 */ /* 0x000fe40000000f00 */
[----:B------:R-:W-:Y:S01]  /*3a60*/  MOV R146, R151 ;  /* 0x0000009700927202 */ /* 0x000fe20000000f00 */
[----:B------:R-:W-:Y:S06]  /*3a70*/  @!P0 BRA `(.L_x_1) ;  /* 0xffffffd800e48947 */ /* 0x000fec000383ffff */
.L_x_0:
[----:B------:R-:W-:Y:S01]  /*3a80*/  SHF.L.U32 R4, R134, 0x3, RZ ;  /* 0x0000000386047819 */ /* 0x000fe200000006ff */
[----:B-1----:R-:W-:Y:S01]  /*3a90*/  FMUL R9, R110, 0.25 ;  /* 0x3e8000006e097820 */ /* 0x002fe20000400000 */
[----:B------:R-:W-:Y:S01]  /*3aa0*/  SHF.L.U32 R5, R134, 0x2, RZ ;  /* 0x0000000286057819 */ /* 0x000fe200000006ff */
[----:B------:R-:W-:Y:S01]  /*3ab0*/  BAR.SYNC.DEFER_BLOCKING 0x0 ;  /* 0x0000000000007b1d */ /* 0x000fe20000010000 */
[----:B------:R-:W-:Y:S02]  /*3ac0*/  LOP3.LUT R4, R4, 0x38, RZ, 0xc0, !PT ;  /* 0x0000003804047812 */ /* 0x000fe400078ec0ff */
[----:B------:R-:W-:Y:S02]  /*3ad0*/  LOP3.LUT R5, R5, 0x3c0, RZ, 0xc0, !PT ;  /* 0x000003c005057812 */ /* 0x000fe400078ec0ff */
[C---:B------:R-:W-:Y:S01]  /*3ae0*/  SHF.L.U32 R2, R134.reuse, 0x4, RZ ;  /* 0x0000000486027819 */ /* 0x040fe200000006ff */
[----:B------:R-:W-:Y:S01]  /*3af0*/  ULDC.64 UR4, c[0x0][0x270] ;  /* 0x00009c0000047ab9 */ /* 0x000fe20000000a00 */
[----:B------:R-:W-:Y:S01]  /*3b00*/  SHF.L.U32 R3, R134, 0x7, RZ ;  /* 0x0000000786037819 */ /* 0x000fe200000006ff */
[----:B------:R-:W-:Y:S01]  /*3b10*/  UIMAD UR4, UR16, UR4, URZ ;  /* 0x00000004100472a4 */ /* 0x000fe2000f8e023f */
[----:B------:R-:W-:Y:S01]  /*3b20*/  IADD3 R8, R5, UR17, R4 ;  /* 0x0000001105087c10 */ /* 0x000fe2000fffe004 */
[----:B------:R-:W-:Y:S01]  /*3b30*/  FMUL R5, R102, 0.25 ;  /* 0x3e80000066057820 */ /* 0x000fe20000400000 */
[----:B------:R-:W-:Y:S01]  /*3b40*/  LOP3.LUT R2, R2, 0xf0, RZ, 0xc0, !PT ;  /* 0x000000f002027812 */ /* 0x000fe200078ec0ff */
[----:B------:R-:W-:Y:S01]  /*3b50*/  FMUL R4, R103, 0.25 ;  /* 0x3e80000067047820 */ /* 0x000fe20000400000 */
[----:B------:R-:W-:Y:S01]  /*3b60*/  LOP3.LUT R3, R3, 0x800, RZ, 0xc0, !PT ;  /* 0x0000080003037812 */ /* 0x000fe200078ec0ff */
[----:B------:R-:W0:Y:S01]  /*3b70*/  LDC R87, c[0x0][0x278] ;  /* 0x00009e00ff577b82 */ /* 0x000e220000000800 */
[----:B------:R-:W-:-:S02]  /*3b80*/  FSETP.GT.AND P3, PT, |R143|, 8.50705917302346158658e+37, PT ;  /* 0x7e8000008f00780b */ /* 0x000fc40003f64200 */
[----:B------:R-:W-:Y:S02]  /*3b90*/  SHF.R.U32.HI R6, RZ, 0x1, R134 ;  /* 0x00000001ff067819 */ /* 0x000fe40000011686 */
[----:B------:R-:W-:Y:S02]  /*3ba0*/  IADD3 R2, R3, UR17, R2 ;  /* 0x0000001103027c10 */ /* 0x000fe4000fffe002 */
[----:B------:R-:W-:Y:S01]  /*3bb0*/  FSEL R17, R5, R102, P3 ;  /* 0x0000006605117208 */ /* 0x000fe20001800000 */
[----:B------:R-:W-:Y:S01]  /*3bc0*/  FMUL R5, R98, 0.25 ;  /* 0x3e80000062057820 */ /* 0x000fe20000400000 */
[----:B------:R-:W-:Y:S02]  /*3bd0*/  LOP3.LUT R3, R134, 0xe0, RZ, 0xc0, !PT ;  /* 0x000000e086037812 */ /* 0x000fe400078ec0ff */
[----:B------:R-:W-:Y:S01]  /*3be0*/  LOP3.LUT R7, R6, 0x4, RZ, 0xc0, !PT ;  /* 0x0000000406077812 */ /* 0x000fe200078ec0ff */
[----:B------:R-:W-:Y:S01]  /*3bf0*/  FMUL R6, R99, 0.25 ;  /* 0x3e80000063067820 */ /* 0x000fe20000400000 */
[----:B------:R-:W-:-:S02]  /*3c00*/  LEA R3, R3, R2, 0x3 ;  /* 0x0000000203037211 */ /* 0x000fc400078e18ff */
[----:B------:R-:W-:Y:S01]  /*3c10*/  FSEL R103, R4, R103, P3 ;  /* 0x0000006704677208 */ /* 0x000fe20001800000 */
[----:B------:R-:W-:Y:S01]  /*3c20*/  FMUL R4, R95, 0.25 ;  /* 0x3e8000005f047820 */ /* 0x000fe20000400000 */
[----:B------:R-:W-:Y:S01]  /*3c30*/  IADD3 R2, R7, R8, RZ ;  /* 0x0000000807027210 */ /* 0x000fe20007ffe0ff */
[----:B------:R-:W-:Y:S01]  /*3c40*/  FMUL R7, R94, 0.25 ;  /* 0x3e8000005e077820 */ /* 0x000fe20000400000 */
[----:B------:R-:W-:Y:S01]  /*3c50*/  FSEL R21, R5, R98, P3 ;  /* 0x0000006205157208 */ /* 0x000fe20001800000 */
        /* <DEDUP_REMOVED lines=9> */
[----:B------:R-:W-:Y:S01]  /*3cf0*/  FSETP.GT.AND P1, PT, |R137|, 8.50705917302346158658e+37, PT ;  /* 0x7e8000008900780b */ /* 0x000fe20003f24200 */
        /* <DEDUP_REMOVED lines=18> */
[C---:B0-----:R-:W-:Y:S01]  /*3e20*/  IMAD R41, R87.reuse, 0xc, RZ ;  /* 0x0000000c57297824 */ /* 0x041fe200078e02ff */
[----:B------:R-:W-:Y:S01]  /*3e30*/  FSETP.GT.AND P2, PT, |R130|, 8.50705917302346158658e+37, PT ;  /* 0x7e8000008200780b */ /* 0x000fe20003f44200 */
[----:B------:R-:W-:Y:S01]  /*3e40*/  IMAD R53, R87, 0x12, RZ ;  /* 0x0000001257357824 */ /* 0x000fe200078e02ff */
        /* <DEDUP_REMOVED lines=21> */
[----:B------:R-:W-:Y:S01]  /*3fa0*/  FMUL R4, R130, 8388608 ;  /* 0x4b00000082047820 */ /* 0x000fe20000400000 */
[----:B------:R-:W-:Y:S01]  /*3fb0*/  FSEL R112, R5, R112, P2 ;  /* 0x0000007005707208 */ /* 0x000fe20001000000 */
[----:B------:R-:W-:Y:S01]  /*3fc0*/  FMUL R5, R132, 8388608 ;  /* 0x4b00000084057820 */ /* 0x000fe20000400000 */
[----:B------:R-:W-:Y:S01]  /*3fd0*/  FSEL R108, R7, R108, P2 ;  /* 0x0000006c076c7208 */ /* 0x000fe20001000000 */
[----:B------:R-:W-:Y:S01]  /*3fe0*/  FMUL R7, R137, 8388608 ;  /* 0x4b00000089077820 */ /* 0x000fe20000400000 */
[----:B------:R-:W-:Y:S01]  /*3ff0*/  FSETP.GEU.AND P5, PT, R130, 1.175494350822287508e-38, PT ;  /* 0x008000008200780b */ /* 0x000fe20003fae000 */
[C---:B------:R-:W-:Y:S01]  /*4000*/  IMAD R57, R87.reuse, 0x14, RZ ;  /* 0x0000001457397824 */ /* 0x040fe200078e02ff */
[----:B------:R-:W-:Y:S01]  /*4010*/  FSETP.GEU.AND P6, PT, R132, 1.175494350822287508e-38, PT ;  /* 0x008000008400780b */ /* 0x000fe20003fce000 */
[----:B------:R-:W-:Y:S01]  /*4020*/  IMAD R61, R87, 0x16, RZ ;  /* 0x00000016573d7824 */ /* 0x000fe200078e02ff */
[----:B------:R-:W-:Y:S01]  /*4030*/  FSETP.GEU.AND P4, PT, R137, 1.175494350822287508e-38, PT ;  /* 0x008000008900780b */ /* 0x000fe20003f8e000 */
[----:B------:R-:W-:Y:S01]  /*4040*/  IMAD R65, R87, 0x18, RZ ;  /* 0x0000001857417824 */ /* 0x000fe200078e02ff */
[----:B------:R-:W-:Y:S01]  /*4050*/  FSEL R110, R9, R110, P0 ;  /* 0x0000006e096e7208 */ /* 0x000fe20000000000 */
[----:B------:R-:W-:Y:S01]  /*4060*/  FMUL R9, R104, 0.25 ;  /* 0x3e80000068097820 */ /* 0x000fe20000400000 */
[----:B------:R-:W-:Y:S01]  /*4070*/  FSEL R40, R8, R107, P0 ;  /* 0x0000006b08287208 */ /* 0x000fe20000000000 */
[----:B------:R-:W-:Y:S01]  /*4080*/  FMUL R8, R143, 8388608 ;  /* 0x4b0000008f087820 */ /* 0x000fe20000400000 */
[----:B------:R-:W-:Y:S01]  /*4090*/  FSEL R42, R6, R105, P2 ;  /* 0x00000069062a7208 */ /* 0x000fe20001000000 */
[C---:B------:R-:W-:Y:S01]  /*40a0*/  IMAD R69, R87.reuse, 0x1a, RZ ;  /* 0x0000001a57457824 */ /* 0x040fe200078e02ff */
[----:B------:R-:W-:Y:S01]  /*40b0*/  FSEL R33, R4, R130, !P5 ;  /* 0x0000008204217208 */ /* 0x000fe20006800000 */
[C---:B------:R-:W-:Y:S01]  /*40c0*/  IMAD R39, R87.reuse, 0xb, RZ ;  /* 0x0000000b57277824 */ /* 0x040fe200078e02ff */
[----:B------:R-:W-:Y:S01]  /*40d0*/  FSEL R4, RZ, -23, P5 ;  /* 0xc1b80000ff047808 */ /* 0x000fe20002800000 */
[----:B------:R-:W-:Y:S01]  /*40e0*/  IMAD R43, R87, 0xd, RZ ;  /* 0x0000000d572b7824 */ /* 0x000fe200078e02ff */
        /* <DEDUP_REMOVED lines=8> */
[----:B------:R-:W-:Y:S01]  /*4170*/  FSETP.GEU.AND P5, PT, R143, 1.175494350822287508e-38, PT ;  /* 0x008000008f00780b */ /* 0x000fe20003fae000 */
[----:B------:R-:W-:Y:S01]  /*4180*/  IMAD R105, R87, 0x32, RZ ;  /* 0x0000003257697824 */ /* 0x000fe200078e02ff */
[----:B------:R-:W-:Y:S01]  /*4190*/  FSETP.GEU.AND P6, PT, |R143|, 1.175494350822287508e-38, PT ;  /* 0x008000008f00780b */ /* 0x000fe20003fce200 */
[----:B------:R-:W-:Y:S01]  /*41a0*/  IMAD R63, R87, 0x17, RZ ;  /* 0x00000017573f7824 */ /* 0x000fe200078e02ff */
[C---:B------:R-:W-:Y:S01]  /*41b0*/  FSETP.GEU.AND P4, PT, |R137|.reuse, 1.175494350822287508e-38, PT ;  /* 0x008000008900780b */ /* 0x040fe20003f8e200 */
[----:B------:R-:W-:Y:S01]  /*41c0*/  @P1 FMUL R137, R137, 0.25 ;  /* 0x3e80000089891820 */ /* 0x000fe20000400000 */
[C---:B------:R-:W-:Y:S01]  /*41d0*/  FSETP.GEU.AND P1, PT, |R130|.reuse, 1.175494350822287508e-38, PT ;  /* 0x008000008200780b */ /* 0x040fe20003f2e200 */
[----:B------:R-:W-:Y:S01]  /*41e0*/  @P2 FMUL R130, R130, 0.25 ;  /* 0x3e80000082822820 */ /* 0x000fe20000400000 */
[----:B------:R-:W-:Y:S01]  /*41f0*/  FSEL R104, R9, R104, P2 ;  /* 0x0000006809687208 */ /* 0x000fe20001000000 */
[----:B------:R-:W-:Y:S01]  /*4200*/  IMAD R67, R87, 0x19, RZ ;  /* 0x0000001957437824 */ /* 0x000fe200078e02ff */
[----:B------:R-:W-:Y:S01]  /*4210*/  FSEL R37, R8, R143, !P5 ;  /* 0x0000008f08257208 */ /* 0x000fe20006800000 */
[----:B------:R-:W-:Y:S01]  /*4220*/  @P3 FMUL R143, R143, 0.25 ;  /* 0x3e8000008f8f3820 */ /* 0x000fe20000400000 */
[----:B------:R-:W-:Y:S01]  /*4230*/  IADD3 R7, R35, -0x3f3504f3, RZ ;  /* 0xc0cafb0d23077810 */ /* 0x000fe20007ffe0ff */
[----:B------:R-:W-:Y:S01]  /*4240*/  IMAD R107, R87, 0x34, RZ ;  /* 0x00000034576b7824 */ /* 0x000fe200078e02ff */
[----:B------:R-:W-:Y:S01]  /*4250*/  IADD3 R9, R48, -0x3f3504f3, RZ ;  /* 0xc0cafb0d30097810 */ /* 0x000fe20007ffe0ff */
[----:B------:R-:W-:Y:S01]  /*4260*/  @!P6 FMUL R143, R143, 16777216 ;  /* 0x4b8000008f8fe820 */ /* 0x000fe20000400000 */
[C---:B------:R-:W-:Y:S01]  /*4270*/  FSETP.GEU.AND P3, PT, |R132|.reuse, 1.175494350822287508e-38, PT ;  /* 0x008000008400780b */ /* 0x040fe20003f6e200 */
[----:B------:R-:W-:Y:S01]  /*4280*/  @!P4 FMUL R137, R137, 16777216 ;  /* 0x4b8000008989c820 */ /* 0x000fe20000400000 */
[----:B------:R-:W-:Y:S01]  /*4290*/  IADD3 R13, R37, -0x3f3504f3, RZ ;  /* 0xc0cafb0d250d7810 */ /* 0x000fe20007ffe0ff */
[----:B------:R-:W-:Y:S01]  /*42a0*/  @P0 FMUL R132, R132, 0.25 ;  /* 0x3e80000084840820 */ /* 0x000fe20000400000 */
[----:B------:R-:W-:Y:S01]  /*42b0*/  LOP3.LUT R8, R7, 0xff800000, RZ, 0xc0, !PT ;  /* 0xff80000007087812 */ /* 0x000fe200078ec0ff */
[----:B------:R-:W-:Y:S01]  /*42c0*/  @!P1 FMUL R130, R130, 16777216 ;  /* 0x4b80000082829820 */ /* 0x000fe20000400000 */
[----:B------:R-:W-:Y:S01]  /*42d0*/  IADD3 R5, R33, -0x3f3504f3, RZ ;  /* 0xc0cafb0d21057810 */ /* 0x000fe20007ffe0ff */
[----:B------:R-:W0:Y:S01]  /*42e0*/  MUFU.RCP R16, R143 ;  /* 0x0000008f00107308 */ /* 0x000e220000001000 */
[----:B------:R-:W-:Y:S01]  /*42f0*/  LOP3.LUT R11, R9, 0xff800000, RZ, 0xc0, !PT ;  /* 0xff800000090b7812 */ /* 0x000fe200078ec0ff */
[----:B------:R-:W-:Y:S01]  /*4300*/  @!P6 FMUL R103, R103, 16777216 ;  /* 0x4b8000006767e820 */ /* 0x000fe20000400000 */
[----:B------:R-:W-:Y:S01]  /*4310*/  LOP3.LUT R14, R13, 0xff800000, RZ, 0xc0, !PT ;  /* 0xff8000000d0e7812 */ /* 0x000fe200078ec0ff */
[----:B------:R-:W-:Y:S01]  /*4320*/  @!P6 FMUL R17, R17, 16777216 ;  /* 0x4b8000001111e820 */ /* 0x000fe20000400000 */
[----:B------:R-:W-:Y:S01]  /*4330*/  I2FP.F32.S32 R9, R8 ;  /* 0x0000000800097245 */ /* 0x000fe20000201400 */
[----:B------:R-:W-:Y:S01]  /*4340*/  @!P3 FMUL R132, R132, 16777216 ;  /* 0x4b8000008484b820 */ /* 0x000fe20000400000 */
[----:B------:R-:W-:Y:S01]  /*4350*/  LOP3.LUT R5, R5, 0xff800000, RZ, 0xc0, !PT ;  /* 0xff80000005057812 */ /* 0x000fe200078ec0ff */
[----:B------:R-:W-:Y:S01]  /*4360*/  @!P6 FMUL R99, R99, 16777216 ;  /* 0x4b8000006363e820 */ /* 0x000fe20000400000 */
[----:B------:R-:W-:Y:S01]  /*4370*/  I2FP.F32.S32 R13, R11 ;  /* 0x0000000b000d7245 */ /* 0x000fe20000201400 */
[----:B------:R-:W-:Y:S01]  /*4380*/  FFMA.FTZ R9, R9, 1.1920928955078125e-07, R6 ;  /* 0x3400000009097823 */ /* 0x000fe20000010006 */
[-C--:B------:R-:W-:Y:S01]  /*4390*/  I2FP.F32.S32 R7, R5.reuse ;  /* 0x0000000500077245 */ /* 0x080fe20000201400 */
[----:B------:R-:W1:Y:S01]  /*43a0*/  MUFU.RCP R6, R137 ;  /* 0x0000008900067308 */ /* 0x000e620000001000 */
[----:B------:R-:W-:Y:S01]  /*43b0*/  FSEL R12, RZ, -23, P5 ;  /* 0xc1b80000ff0c7808 */ /* 0x000fe20002800000 */
[----:B------:R-:W-:Y:S01]  /*43c0*/  FFMA.FTZ R10, R13, 1.1920928955078125e-07, R10 ;  /* 0x340000000d0a7823 */ /* 0x000fe2000001000a */
[----:B------:R-:W-:Y:S01]  /*43d0*/  I2FP.F32.S32 R15, R14 ;  /* 0x0000000e000f7245 */ /* 0x000fe20000201400 */
[----:B------:R-:W-:Y:S01]  /*43e0*/  FFMA.FTZ R4, R7, 1.1920928955078125e-07, R4 ;  /* 0x3400000007047823 */ /* 0x000fe20000010004 */
[----:B------:R-:W-:Y:S01]  /*43f0*/  @!P6 FMUL R21, R21, 16777216 ;  /* 0x4b8000001515e820 */ /* 0x000fe20000400000 */
[----:B------:R-:W-:Y:S01]  /*4400*/  @!P6 FMUL R95, R95, 16777216 ;  /* 0x4b8000005f5fe820 */ /* 0x000fe20000400000 */
[----:B------:R-:W-:Y:S01]  /*4410*/  @!P6 FMUL R25, R25, 16777216 ;  /* 0x4b8000001919e820 */ /* 0x000fe20000400000 */
[----:B------:R-:W2:Y:S01]  /*4420*/  MUFU.RCP R13, R130 ;  /* 0x00000082000d7308 */ /* 0x000ea20000001000 */
[----:B------:R-:W-:Y:S01]  /*4430*/  @!P6 FMUL R91, R91, 16777216 ;  /* 0x4b8000005b5be820 */ /* 0x000fe20000400000 */
[----:B------:R-:W-:Y:S01]  /*4440*/  @!P6 FMUL R29, R29, 16777216 ;  /* 0x4b8000001d1de820 */ /* 0x000fe20000400000 */
[----:B------:R-:W-:Y:S01]  /*4450*/  @!P4 FMUL R101, R101, 16777216 ;  /* 0x4b8000006565c820 */ /* 0x000fe20000400000 */
[----:B------:R-:W-:Y:S01]  /*4460*/  @!P4 FMUL R19, R19, 16777216 ;  /* 0x4b8000001313c820 */ /* 0x000fe20000400000 */
[----:B------:R-:W-:Y:S01]  /*4470*/  @!P4 FMUL R97, R97, 16777216 ;  /* 0x4b8000006161c820 */ /* 0x000fe20000400000 */
[----:B------:R-:W-:Y:S01]  /*4480*/  @!P4 FMUL R23, R23, 16777216 ;  /* 0x4b8000001717c820 */ /* 0x000fe20000400000 */
[----:B------:R-:W-:Y:S01]  /*4490*/  @!P4 FMUL R93, R93, 16777216 ;  /* 0x4b8000005d5dc820 */ /* 0x000fe20000400000 */
[----:B------:R-:W3:Y:S01]  /*44a0*/  MUFU.RCP R7, R132 ;  /* 0x0000008400077308 */ /* 0x000ee20000001000 */
[----:B------:R-:W-:Y:S01]  /*44b0*/  @!P4 FMUL R27, R27, 16777216 ;  /* 0x4b8000001b1bc820 */ /* 0x000fe20000400000 */
        /* <DEDUP_REMOVED lines=10> */
[----:B------:R-:W-:Y:S01]  /*4560*/  FFMA.FTZ R15, R15, 1.1920928955078125e-07, R12 ;  /* 0x340000000f0f7823 */ /* 0x000fe2000001000c */
[----:B------:R-:W-:Y:S01]  /*4570*/  IADD3 R5, R33, -R5, RZ ;  /* 0x8000000521057210 */ /* 0x000fe20007ffe0ff */
[C---:B0-----:R-:W-:Y:S01]  /*4580*/  FMUL R103, R16.reuse, R103 ;  /* 0x0000006710677220 */ /* 0x041fe20000400000 */
[C---:B------:R-:W-:Y:S01]  /*4590*/  FMUL R18, R16.reuse, R17 ;  /* 0x0000001110127220 */ /* 0x040fe20000400000 */
[C---:B------:R-:W-:Y:S01]  /*45a0*/  FMUL R99, R16.reuse, R99 ;  /* 0x0000006310637220 */ /* 0x040fe20000400000 */
[C---:B------:R-:W-:Y:S01]  /*45b0*/  FMUL R22, R16.reuse, R21 ;  /* 0x0000001510167220 */ /* 0x040fe20000400000 */
[C---:B------:R-:W-:Y:S01]  /*45c0*/  FMUL R95, R16.reuse, R95 ;  /* 0x0000005f105f7220 */ /* 0x040fe20000400000 */
[C---:B------:R-:W-:Y:S01]  /*45d0*/  FMUL R24, R16.reuse, R25 ;  /* 0x0000001910187220 */ /* 0x040fe20000400000 */
[C---:B------:R-:W-:Y:S01]  /*45e0*/  FMUL R91, R16.reuse, R91 ;  /* 0x0000005b105b7220 */ /* 0x040fe20000400000 */
[----:B------:R-:W-:Y:S01]  /*45f0*/  FMUL R12, R16, R29 ;  /* 0x0000001d100c7220 */ /* 0x000fe20000400000 */
[C---:B-1----:R-:W-:Y:S01]  /*4600*/  FMUL R101, R6.reuse, R101 ;  /* 0x0000006506657220 */ /* 0x042fe20000400000 */
[C---:B------:R-:W-:Y:S01]  /*4610*/  FMUL R20, R6.reuse, R19 ;  /* 0x0000001306147220 */ /* 0x040fe20000400000 */
[C---:B------:R-:W-:Y:S01]  /*4620*/  FMUL R97, R6.reuse, R97 ;  /* 0x0000006106617220 */ /* 0x040fe20000400000 */
[C---:B------:R-:W-:Y:S01]  /*4630*/  FMUL R16, R6.reuse, R23 ;  /* 0x0000001706107220 */ /* 0x040fe20000400000 */
[C---:B------:R-:W-:Y:S01]  /*4640*/  FMUL R93, R6.reuse, R93 ;  /* 0x0000005d065d7220 */ /* 0x040fe20000400000 */
[C---:B------:R-:W-:Y:S01]  /*4650*/  FMUL R26, R6.reuse, R27 ;  /* 0x0000001b061a7220 */ /* 0x040fe20000400000 */
[C---:B------:R-:W-:Y:S01]  /*4660*/  FMUL R89, R6.reuse, R89 ;  /* 0x0000005906597220 */ /* 0x040fe20000400000 */
[----:B------:R-:W-:Y:S01]  /*4670*/  FMUL R6, R6, R31 ;  /* 0x0000001f06067220 */ /* 0x000fe20000400000 */
[----:B------:R-:W-:Y:S01]  /*4680*/  @!P3 FMUL R28, R28, 16777216 ;  /* 0x4b8000001c1cb820 */ /* 0x000fe20000400000 */
[----:B------:R-:W-:Y:S01]  /*4690*/  @!P3 FMUL R118, R118, 16777216 ;  /* 0x4b8000007676b820 */ /* 0x000fe20000400000 */
[----:B------:R-:W-:Y:S01]  /*46a0*/  @!P3 FMUL R32, R32, 16777216 ;  /* 0x4b8000002020b820 */ /* 0x000fe20000400000 */
[----:B------:R-:W-:Y:S01]  /*46b0*/  @!P3 FMUL R114, R114, 16777216 ;  /* 0x4b8000007272b820 */ /* 0x000fe20000400000 */
[----:B------:R-:W-:Y:S01]  /*46c0*/  @!P3 FMUL R36, R36, 16777216 ;  /* 0x4b8000002424b820 */ /* 0x000fe20000400000 */
[----:B------:R-:W-:Y:S01]  /*46d0*/  @!P3 FMUL R110, R110, 16777216 ;  /* 0x4b8000006e6eb820 */ /* 0x000fe20000400000 */
[----:B------:R-:W-:Y:S01]  /*46e0*/  @!P3 FMUL R40, R40, 16777216 ;  /* 0x4b8000002828b820 */ /* 0x000fe20000400000 */
[C---:B--2---:R-:W-:Y:S01]  /*46f0*/  FMUL R30, R13.reuse, R30 ;  /* 0x0000001e0d1e7220 */ /* 0x044fe20000400000 */
        /* <DEDUP_REMOVED lines=8> */
[----:B------:R-:W-:Y:S01]  /*4780*/  MOV R13, 0x3dc6b27f ;  /* 0x3dc6b27f000d7802 */ /* 0x000fe20000000f00 */
[----:B------:R-:W-:Y:S01]  /*4790*/  FADD R5, R5, -1 ;  /* 0xbf80000005057421 */ /* 0x000fe20000000000 */
[----:B------:R-:W-:Y:S01]  /*47a0*/  IADD3 R8, R35, -R8, RZ ;  /* 0x8000000823087210 */ /* 0x000fe20007ffe0ff */
[C---:B---3--:R-:W-:Y:S01]  /*47b0*/  FMUL R28, R7.reuse, R28 ;  /* 0x0000001c071c7220 */ /* 0x048fe20000400000 */
[----:B------:R-:W-:Y:S01]  /*47c0*/  IADD3 R11, R48, -R11, RZ ;  /* 0x8000000b300b7210 */ /* 0x000fe20007ffe0ff */
[C---:B------:R-:W-:Y:S01]  /*47d0*/  FMUL R17, R7.reuse, R118 ;  /* 0x0000007607117220 */ /* 0x040fe20000400000 */
[C---:B------:R-:W-:Y:S01]  /*47e0*/  FMUL R32, R7.reuse, R32 ;  /* 0x0000002007207220 */ /* 0x040fe20000400000 */
[C---:B------:R-:W-:Y:S01]  /*47f0*/  FMUL R21, R7.reuse, R114 ;  /* 0x0000007207157220 */ /* 0x040fe20000400000 */
[C---:B------:R-:W-:Y:S01]  /*4800*/  FMUL R36, R7.reuse, R36 ;  /* 0x0000002407247220 */ /* 0x040fe20000400000 */
[C---:B------:R-:W-:Y:S01]  /*4810*/  FMUL R25, R7.reuse, R110 ;  /* 0x0000006e07197220 */ /* 0x040fe20000400000 */
[C---:B------:R-:W-:Y:S01]  /*4820*/  FMUL R40, R7.reuse, R40 ;  /* 0x0000002807287220 */ /* 0x040fe20000400000 */
[----:B------:R-:W-:Y:S01]  /*4830*/  FMUL R7, R7, R106 ;  /* 0x0000006a07077220 */ /* 0x000fe20000400000 */
[----:B------:R-:W-:Y:S01]  /*4840*/  F2FP.F16.F32.PACK_AB R46, R89, R6 ;  /* 0x00000006592e723e */ /* 0x000fe200000000ff */
[----:B------:R-:W-:Y:S01]  /*4850*/  FFMA.FTZ R6, R5, R13, -0.16845393180847167969 ;  /* 0xbe2c7f3005067423 */ /* 0x000fe2000001000d */
[----:B------:R-:W-:Y:S01]  /*4860*/  FADD R8, R8, -1 ;  /* 0xbf80000008087421 */ /* 0x000fe20000000000 */
[----:B------:R-:W-:Y:S01]  /*4870*/  FADD R11, R11, -1 ;  /* 0xbf8000000b0b7421 */ /* 0x000fe20000000000 */
[----:B------:R-:W-:Y:S01]  /*4880*/  F2FP.F16.F32.PACK_AB R45, R40, R7 ;  /* 0x00000007282d723e */ /* 0x000fe200000000ff */
[----:B------:R-:W-:Y:S01]  /*4890*/  FFMA.FTZ R6, R5, R6, 0.1716887056827545166 ;  /* 0x3e2fcf2a05067423 */ /* 0x000fe20000010006 */
[----:B------:R-:W-:Y:S01]  /*48a0*/  F2FP.F16.F32.PACK_AB R47, R91, R12 ;  /* 0x0000000c5b2f723e */ /* 0x000fe200000000ff */
[-C--:B------:R-:W-:Y:S01]  /*48b0*/  FFMA.FTZ R7, R8, R13.reuse, -0.16845393180847167969 ;  /* 0xbe2c7f3008077423 */ /* 0x080fe2000001000d */
[----:B------:R-:W-:Y:S01]  /*48c0*/  FFMA.FTZ R12, R11, R13, -0.16845393180847167969 ;  /* 0xbe2c7f300b0c7423 */ /* 0x000fe2000001000d */
[----:B------:R-:W-:Y:S01]  /*48d0*/  FFMA.FTZ R6, R5, R6, -0.17900948226451873779 ;  /* 0xbe374e4305067423 */ /* 0x000fe20000010006 */
[----:B------:R-:W-:Y:S01]  /*48e0*/  F2FP.F16.F32.PACK_AB R44, R42, R29 ;  /* 0x0000001d2a2c723e */ /* 0x000fe200000000ff */
[C---:B------:R-:W-:Y:S01]  /*48f0*/  FFMA.FTZ R7, R8.reuse, R7, 0.1716887056827545166 ;  /* 0x3e2fcf2a08077423 */ /* 0x040fe20000010007 */
[----:B------:R-:W-:Y:S01]  /*4900*/  FFMA.FTZ R12, R11, R12, 0.1716887056827545166 ;  /* 0x3e2fcf2a0b0c7423 */ /* 0x000fe2000001000c */
[----:B------:R-:W-:Y:S01]  /*4910*/  FFMA.FTZ R6, R5, R6, 0.20512372255325317383 ;  /* 0x3e520bf405067423 */ /* 0x000fe20000010006 */
[----:B------:R-:W-:Y:S01]  /*4920*/  ISETP.GE.U32.AND P0, PT, R33, 0x7f800000, PT ;  /* 0x7f8000002100780c */ /* 0x000fe20003f06070 */
[C---:B------:R-:W-:Y:S01]  /*4930*/  FFMA.FTZ R7, R8.reuse, R7, -0.17900948226451873779 ;  /* 0xbe374e4308077423 */ /* 0x040fe20000010007 */
[----:B------:R-:W-:Y:S01]  /*4940*/  FFMA.FTZ R12, R11, R12, -0.17900948226451873779 ;  /* 0xbe374e430b0c7423 */ /* 0x000fe2000001000c */
[----:B------:R-:W-:Y:S01]  /*4950*/  FFMA.FTZ R6, R5, R6, -0.24046532809734344482 ;  /* 0xbe763c8b05067423 */ /* 0x000fe20000010006 */
[----:B------:R0:W-:Y:S01]  /*4960*/  STSM.16.M88.4 [R3], R44 ;  /* 0x0000002c03007844 */ /* 0x0001e20000000200 */
[C---:B------:R-:W-:Y:S01]  /*4970*/  FFMA.FTZ R7, R8.reuse, R7, 0.20512372255325317383 ;  /* 0x3e520bf408077423 */ /* 0x040fe20000010007 */
[----:B------:R-:W-:Y:S01]  /*4980*/  FFMA.FTZ R12, R11, R12, 0.20512372255325317383 ;  /* 0x3e520bf40b0c7423 */ /* 0x000fe2000001000c */
[----:B------:R-:W-:Y:S01]  /*4990*/  FFMA.FTZ R6, R5, R6, 0.28857114911079406738 ;  /* 0x3e93bf9905067423 */ /* 0x000fe20000010006 */
[----:B------:R-:W-:Y:S01]  /*49a0*/  ISETP.GE.U32.AND P1, PT, R35, 0x7f800000, PT ;  /* 0x7f8000002300780c */ /* 0x000fe20003f26070 */
[----:B------:R-:W-:Y:S01]  /*49b0*/  FFMA.FTZ R7, R8, R7, -0.24046532809734344482 ;  /* 0xbe763c8b08077423 */ /* 0x000fe20000010007 */
[----:B------:R-:W-:Y:S01]  /*49c0*/  FFMA.FTZ R12, R11, R12, -0.24046532809734344482 ;  /* 0xbe763c8b0b0c7423 */ /* 0x000fe2000001000c */
[----:B------:R-:W-:Y:S01]  /*49d0*/  FFMA.FTZ R6, R5, R6, -0.36067417263984680176 ;  /* 0xbeb8aa4905067423 */ /* 0x000fe20000010006 */
[----:B------:R-:W-:Y:S01]  /*49e0*/  ISETP.GE.U32.AND P5, PT, R48, 0x7f800000, PT ;  /* 0x7f8000003000780c */ /* 0x000fe20003fa6070 */
[C---:B------:R-:W-:Y:S01]  /*49f0*/  FFMA.FTZ R7, R8.reuse, R7, 0.28857114911079406738 ;  /* 0x3e93bf9908077423 */ /* 0x040fe20000010007 */
[----:B------:R-:W-:Y:S01]  /*4a00*/  FFMA.FTZ R12, R11, R12, 0.28857114911079406738 ;  /* 0x3e93bf990b0c7423 */ /* 0x000fe2000001000c */
[----:B------:R-:W-:Y:S01]  /*4a10*/  FFMA.FTZ R6, R5, R6, 0.48089820146560668945 ;  /* 0x3ef6384a05067423 */ /* 0x000fe20000010006 */
[----:B------:R-:W-:Y:S01]  /*4a20*/  LEA R135, R135, UR17, 0x4 ;  /* 0x0000001187877c11 */ /* 0x000fe2000f8e20ff */
[C---:B------:R-:W-:Y:S01]  /*4a30*/  FFMA.FTZ R7, R8.reuse, R7, -0.36067417263984680176 ;  /* 0xbeb8aa4908077423 */ /* 0x040fe20000010007 */
[----:B------:R-:W-:Y:S01]  /*4a40*/  FFMA.FTZ R12, R11, R12, -0.36067417263984680176 ;  /* 0xbeb8aa490b0c7423 */ /* 0x000fe2000001000c */
[----:B------:R-:W-:Y:S01]  /*4a50*/  FFMA.FTZ R6, R5, R6, -0.72134751081466674805 ;  /* 0xbf38aa3b05067423 */ /* 0x000fe20000010006 */
[----:B------:R-:W-:Y:S01]  /*4a60*/  IADD3 R14, R37, -R14, RZ ;  /* 0x8000000e250e7210 */ /* 0x000fe20007ffe0ff */
[C---:B------:R-:W-:Y:S01]  /*4a70*/  FFMA.FTZ R7, R8.reuse, R7, 0.48089820146560668945 ;  /* 0x3ef6384a08077423 */ /* 0x040fe20000010007 */
[----:B------:R-:W-:Y:S01]  /*4a80*/  FFMA.FTZ R12, R11, R12, 0.48089820146560668945 ;  /* 0x3ef6384a0b0c7423 */ /* 0x000fe2000001000c */
[----:B------:R-:W-:Y:S01]  /*4a90*/  FMUL R6, R5, R6 ;  /* 0x0000000605067220 */ /* 0x000fe20000400000 */
[----:B------:R-:W-:Y:S01]  /*4aa0*/  ISETP.GE.U32.AND P4, PT, R37, 0x7f800000, PT ;  /* 0x7f8000002500780c */ /* 0x000fe20003f86070 */
[----:B------:R-:W-:Y:S01]  /*4ab0*/  FFMA.FTZ R7, R8, R7, -0.72134751081466674805 ;  /* 0xbf38aa3b08077423 */ /* 0x000fe20000010007 */
[----:B------:R-:W-:Y:S01]  /*4ac0*/  FFMA.FTZ R12, R11, R12, -0.72134751081466674805 ;  /* 0xbf38aa3b0b0c7423 */ /* 0x000fe2000001000c */
[----:B------:R-:W-:Y:S01]  /*4ad0*/  FMUL R6, R5, R6 ;  /* 0x0000000605067220 */ /* 0x000fe20000400000 */
[----:B------:R-:W-:Y:S01]  /*4ae0*/  FADD R14, R14, -1 ;  /* 0xbf8000000e0e7421 */ /* 0x000fe20000000000 */
[C---:B------:R-:W-:Y:S01]  /*4af0*/  FMUL R7, R8.reuse, R7 ;  /* 0x0000000708077220 */ /* 0x040fe20000400000 */
[----:B------:R-:W-:Y:S01]  /*4b00*/  FMUL R12, R11, R12 ;  /* 0x0000000c0b0c7220 */ /* 0x000fe20000400000 */
[----:B------:R-:W-:Y:S01]  /*4b10*/  FFMA.FTZ R5, R5, 1.4426950216293334961, R6 ;  /* 0x3fb8aa3b05057823 */ /* 0x000fe20000010006 */
[----:B------:R-:W-:Y:S01]  /*4b20*/  @P1 MOV R6, 0x7f800000 ;  /* 0x7f80000000061802 */ /* 0x000fe20000000f00 */
[----:B------:R-:W-:Y:S01]  /*4b30*/  FMUL R7, R8, R7 ;  /* 0x0000000708077220 */ /* 0x000fe20000400000 */
[C---:B------:R-:W-:Y:S01]  /*4b40*/  FMUL R12, R11.reuse, R12 ;  /* 0x0000000c0b0c7220 */ /* 0x040fe20000400000 */
[----:B------:R-:W-:Y:S01]  /*4b50*/  FADD R73, R4, R5 ;  /* 0x0000000504497221 */ /* 0x000fe20000000000 */
[----:B------:R-:W-:Y:S01]  /*4b60*/  @P0 MOV R4, 0x7f800000 ;  /* 0x7f80000000040802 */ /* 0x000fe20000000f00 */
[----:B------:R-:W-:Y:S01]  /*4b70*/  FFMA.FTZ R8, R8, 1.4426950216293334961, R7 ;  /* 0x3fb8aa3b08087823 */ /* 0x000fe20000010007 */
[----:B------:R-:W-:Y:S01]  /*4b80*/  FFMA.FTZ R11, R11, 1.4426950216293334961, R12 ;  /* 0x3fb8aa3b0b0b7823 */ /* 0x000fe2000001000c */
[----:B------:R-:W-:Y:S01]  /*4b90*/  @P5 MOV R5, 0x7f800000 ;  /* 0x7f80000000055802 */ /* 0x000fe20000000f00 */
[----:B------:R-:W-:Y:S01]  /*4ba0*/  FFMA.FTZ R13, R14, R13, -0.16845393180847167969 ;  /* 0xbe2c7f300e0d7423 */ /* 0x000fe2000001000d */
[----:B------:R-:W-:Y:S01]  /*4bb0*/  FADD R78, R9, R8 ;  /* 0x00000008094e7221 */ /* 0x000fe20000000000 */
[----:B------:R-:W-:Y:S01]  /*4bc0*/  FADD R82, R10, R11 ;  /* 0x0000000b0a527221 */ /* 0x000fe20000000000 */
[----:B------:R-:W-:Y:S01]  /*4bd0*/  @P0 FFMA.FTZ R73, R33, R4, +INF ;  /* 0x7f80000021490423 */ /* 0x000fe20000010004 */
[----:B------:R-:W-:Y:S01]  /*4be0*/  @P1 FFMA.FTZ R78, R35, R6, +INF ;  /* 0x7f800000234e1423 */ /* 0x000fe20000010006 */
[----:B------:R-:W-:Y:S01]  /*4bf0*/  @P5 FFMA.FTZ R82, R48, R5, +INF ;  /* 0x7f80000030525423 */ /* 0x000fe20000010005 */
[----:B------:R-:W-:Y:S01]  /*4c00*/  BAR.SYNC.DEFER_BLOCKING 0x0 ;  /* 0x0000000000007b1d */ /* 0x000fe20000010000 */
[----:B------:R-:W-:Y:S01]  /*4c10*/  F2FP.F16.F32.PACK_AB R8, R38, R27 ;  /* 0x0000001b2608723e */ /* 0x000fe200000000ff */
[----:B------:R-:W-:Y:S01]  /*4c20*/  FFMA.FTZ R13, R14, R13, 0.1716887056827545166 ;  /* 0x3e2fcf2a0e0d7423 */ /* 0x000fe2000001000d */
[----:B------:R-:W-:Y:S01]  /*4c30*/  F2FP.F16.F32.PACK_AB R9, R36, R25 ;  /* 0x000000192409723e */ /* 0x000fe200000000ff */
[----:B------:R-:W-:Y:S01]  /*4c40*/  IMAD R29, R87, 0x6, RZ ;  /* 0x00000006571d7824 */ /* 0x000fe200078e02ff */
[----:B------:R-:W-:Y:S01]  /*4c50*/  F2FP.F16.F32.PACK_AB R10, R93, R26 ;  /* 0x0000001a5d0a723e */ /* 0x000fe200000000ff */
[----:B------:R-:W-:Y:S01]  /*4c60*/  FFMA.FTZ R13, R14, R13, -0.17900948226451873779 ;  /* 0xbe374e430e0d7423 */ /* 0x000fe2000001000d */
[----:B------:R-:W-:Y:S01]  /*4c70*/  F2FP.F16.F32.PACK_AB R11, R95, R24 ;  /* 0x000000185f0b723e */ /* 0x000fe200000000ff */
[C---:B0-----:R-:W-:Y:S01]  /*4c80*/  IMAD R45, R87.reuse, 0xe, RZ ;  /* 0x0000000e572d7824 */ /* 0x041fe200078e02ff */
[----:B------:R-:W-:Y:S01]  /*4c90*/  F2FP.F16.F32.PACK_AB R24, R34, R23 ;  /* 0x000000172218723e */ /* 0x000fe200000000ff */
[----:B------:R-:W-:Y:S01]  /*4ca0*/  FFMA.FTZ R13, R14, R13, 0.20512372255325317383 ;  /* 0x3e520bf40e0d7423 */ /* 0x000fe2000001000d */
[----:B------:R-:W-:Y:S01]  /*4cb0*/  F2FP.F16.F32.PACK_AB R25, R32, R21 ;  /* 0x000000152019723e */ /* 0x000fe200000000ff */
[----:B------:R-:W-:Y:S01]  /*4cc0*/  IMAD R89, R87, 0x22, RZ ;  /* 0x0000002257597824 */ /* 0x000fe200078e02ff */
[----:B------:R-:W-:Y:S01]  /*4cd0*/  F2FP.F16.F32.PACK_AB R26, R97, R16 ;  /* 0x00000010611a723e */ /* 0x000fe200000000ff */
[C---:B------:R-:W-:Y:S01]  /*4ce0*/  FFMA.FTZ R13, R14.reuse, R13, -0.24046532809734344482 ;  /* 0xbe763c8b0e0d7423 */ /* 0x040fe2000001000d */
[----:B------:R-:W-:Y:S01]  /*4cf0*/  F2FP.F16.F32.PACK_AB R27, R99, R22 ;  /* 0x00000016631b723e */ /* 0x000fe200000000ff */
[----:B------:R-:W-:Y:S01]  /*4d00*/  IMAD R91, R87, 0x24, RZ ;  /* 0x00000024575b7824 */ /* 0x000fe200078e02ff */
[----:B------:R-:W-:Y:S01]  /*4d10*/  @P4 MOV R12, 0x7f800000 ;  /* 0x7f800000000c4802 */ /* 0x000fe20000000f00 */
[----:B------:R-:W-:Y:S01]  /*4d20*/  FFMA.FTZ R13, R14, R13, 0.28857114911079406738 ;  /* 0x3e93bf990e0d7423 */ /* 0x000fe2000001000d */
[----:B------:R-:W-:Y:S01]  /*4d30*/  FSETP.NEU.AND P3, PT, R33, RZ, PT ;  /* 0x000000ff2100720b */ /* 0x000fe20003f6d000 */
[C---:B------:R-:W-:Y:S01]  /*4d40*/  IMAD R93, R87.reuse, 0x26, RZ ;  /* 0x00000026575d7824 */ /* 0x040fe200078e02ff */
[----:B------:R-:W-:Y:S01]  /*4d50*/  F2FP.F16.F32.PACK_AB R33, R28, R17 ;  /* 0x000000111c21723e */ /* 0x000fe200000000ff */
[C---:B------:R-:W-:Y:S01]  /*4d60*/  FFMA.FTZ R13, R14.reuse, R13, -0.36067417263984680176 ;  /* 0xbeb8aa490e0d7423 */ /* 0x040fe2000001000d */
[----:B------:R-:W-:Y:S01]  /*4d70*/  SHF.L.U32 R21, R87, 0x1, RZ ;  /* 0x0000000157157819 */ /* 0x000fe200000006ff */
[----:B------:R-:W0:Y:S01]  /*4d80*/  LDS.128 R4, [R135] ;  /* 0x0000000087047984 */ /* 0x000e220000000c00 */
[----:B------:R-:W-:Y:S01]  /*4d90*/  FSETP.NEU.AND P2, PT, R35, RZ, PT ;  /* 0x000000ff2300720b */ /* 0x000fe20003f4d000 */
[C---:B------:R-:W-:Y:S01]  /*4da0*/  FFMA.FTZ R13, R14.reuse, R13, 0.48089820146560668945 ;  /* 0x3ef6384a0e0d7423 */ /* 0x040fe2000001000d */
[----:B------:R-:W-:Y:S01]  /*4db0*/  F2FP.F16.F32.PACK_AB R35, R103, R18 ;  /* 0x000000126723723e */ /* 0x000fe200000000ff */
[----:B------:R-:W-:Y:S01]  /*4dc0*/  BAR.SYNC.DEFER_BLOCKING 0x0 ;  /* 0x0000000000007b1d */ /* 0x000fe20000010000 */
[----:B------:R-:W-:Y:S01]  /*4dd0*/  FSETP.NEU.AND P0, PT, R37, RZ, PT ;  /* 0x000000ff2500720b */ /* 0x000fe20003f0d000 */
[----:B------:R-:W-:Y:S01]  /*4de0*/  FFMA.FTZ R13, R14, R13, -0.72134751081466674805 ;  /* 0xbf38aa3b0e0d7423 */ /* 0x000fe2000001000d */
[----:B------:R-:W-:Y:S01]  /*4df0*/  F2FP.F16.F32.PACK_AB R32, R30, R19 ;  /* 0x000000131e20723e */ /* 0x000fe200000000ff */
[----:B------:R-:W-:Y:S01]  /*4e00*/  IMAD R95, R87, 0x28, RZ ;  /* 0x00000028575f7824 */ /* 0x000fe200078e02ff */
[----:B------:R-:W-:Y:S01]  /*4e10*/  F2FP.F16.F32.PACK_AB R34, R101, R20 ;  /* 0x000000146522723e */ /* 0x000fe200000000ff */
[C---:B------:R-:W-:Y:S01]  /*4e20*/  FMUL R13, R14.reuse, R13 ;  /* 0x0000000d0e0d7220 */ /* 0x040fe20000400000 */
[CC--:B------:R-:W-:Y:S01]  /*4e30*/  LEA R23, R87.reuse, R87.reuse, 0x1 ;  /* 0x0000005757177211 */ /* 0x0c0fe200078e08ff */
[C---:B------:R-:W-:Y:S01]  /*4e40*/  IMAD R97, R87.reuse, 0x2a, RZ ;  /* 0x0000002a57617824 */ /* 0x040fe200078e02ff */
[C---:B------:R-:W-:Y:S01]  /*4e50*/  LEA R31, R87.reuse, -R87, 0x3 ;  /* 0x80000057571f7211 */ /* 0x040fe200078e18ff */
[----:B------:R-:W-:Y:S01]  /*4e60*/  FMUL R13, R14, R13 ;  /* 0x0000000d0e0d7220 */ /* 0x000fe20000400000 */
[----:B------:R-:W-:Y:S01]  /*4e70*/  FSETP.NEU.AND P1, PT, R48, RZ, PT ;  /* 0x000000ff3000720b */ /* 0x000fe20003f2d000 */
[C---:B------:R-:W-:Y:S01]  /*4e80*/  IMAD R99, R87.reuse, 0x2c, RZ ;  /* 0x0000002c57637824 */ /* 0x040fe200078e02ff */
[CC--:B------:R-:W-:Y:S01]  /*4e90*/  LEA R47, R87.reuse, -R87.reuse, 0x4 ;  /* 0x80000057572f7211 */ /* 0x0c0fe200078e20ff */
[----:B------:R-:W-:Y:S01]  /*4ea0*/  FFMA.FTZ R14, R14, 1.4426950216293334961, R13 ;  /* 0x3fb8aa3b0e0e7823 */ /* 0x000fe2000001000d */
[C---:B------:R-:W-:Y:S01]  /*4eb0*/  SHF.L.U32 R49, R87.reuse, 0x4, RZ ;  /* 0x0000000457317819 */ /* 0x040fe200000006ff */
[C---:B------:R-:W-:Y:S01]  /*4ec0*/  IMAD R101, R87.reuse, 0x2e, RZ ;  /* 0x0000002e57657824 */ /* 0x040fe200078e02ff */
[-C--:B------:R-:W-:Y:S01]  /*4ed0*/  LEA R51, R87, R87.reuse, 0x4 ;  /* 0x0000005757337211 */ /* 0x080fe200078e20ff */
[----:B------:R-:W-:Y:S01]  /*4ee0*/  FADD R83, R15, R14 ;  /* 0x0000000e0f537221 */ /* 0x000fe20000000000 */
[----:B------:R-:W-:Y:S01]  /*4ef0*/  @P4 FFMA.FTZ R83, R37, R12, +INF ;  /* 0x7f80000025534423 */ /* 0x000fe2000001000c */
[----:B------:R-:W1:Y:S01]  /*4f00*/  LDC.64 R14, c[0x0][0x228] ;  /* 0x00008a00ff0e7b82 */ /* 0x000e620000000a00 */
[----:B------:R-:W-:Y:S01]  /*4f10*/  IMAD R12, R0, UR5, RZ ;  /* 0x00000005000c7c24 */ /* 0x000fe2000f8e02ff */
[----:B------:R-:W-:Y:S01]  /*4f20*/  USHF.L.U32 UR5, UR4, 0x1, URZ ;  /* 0x0000000104057899 */ /* 0x000fe2000800063f */
[C---:B------:R-:W-:Y:S01]  /*4f30*/  IMAD R37, R87.reuse, 0xa, RZ ;  /* 0x0000000a57257824 */ /* 0x040fe200078e02ff */
[----:B------:R-:W-:Y:S01]  /*4f40*/  STSM.16.M88.4 [R3], R8 ;  /* 0x0000000803007844 */ /* 0x000fe20000000200 */
[C---:B------:R-:W-:Y:S01]  /*4f50*/  IMAD R103, R87.reuse, 0x30, RZ ;  /* 0x0000003057677824 */ /* 0x040fe200078e02ff */
[C---:B------:R-:W-:Y:S01]  /*4f60*/  SHF.L.U32 R13, R12.reuse, 0x1, RZ ;  /* 0x000000010c0d7819 */ /* 0x040fe200000006ff */
[----:B------:R-:W-:Y:S01]  /*4f70*/  IMAD.HI R12, R12, 0x2, RZ ;  /* 0x000000020c0c7827 */ /* 0x000fe200078e02ff */
[----:B------:R-:W-:Y:S01]  /*4f80*/  BAR.SYNC.DEFER_BLOCKING 0x0 ;  /* 0x0000000000007b1d */ /* 0x000fe20000010000 */
[----:B------:R-:W-:-:S02]  /*4f90*/  LEA R85, R87, -R87, 0x5 ;  /* 0x8000005757557211 */ /* 0x000fc400078e28ff */
[C---:B------:R-:W-:Y:S01]  /*4fa0*/  IMAD R109, R87.reuse, 0x36, RZ ;  /* 0x00000036576d7824 */ /* 0x040fe200078e02ff */
[----:B------:R-:W-:Y:S01]  /*4fb0*/  FSEL R82, R82, -INF , P1 ;  /* 0xff80000052527808 */ /* 0x000fe20000800000 */
[C---:B------:R-:W-:Y:S01]  /*4fc0*/  IMAD R111, R87.reuse, 0x38, RZ ;  /* 0x00000038576f7824 */ /* 0x040fe200078e02ff */
[----:B------:R-:W-:Y:S01]  /*4fd0*/  SHF.L.U32 R134, R134, 0x1, RZ ;  /* 0x0000000186867819 */ /* 0x000fe200000006ff */
[C---:B------:R-:W-:Y:S02]  /*4fe0*/  IMAD R71, R87.reuse, 0x1b, RZ ;  /* 0x0000001b57477824 */ /* 0x040fe400078e02ff */
[C---:B------:R-:W-:Y:S02]  /*4ff0*/  IMAD R113, R87.reuse, 0x3a, RZ ;  /* 0x0000003a57717824 */ /* 0x040fe400078e02ff */
[----:B------:R-:W-:Y:S01]  /*5000*/  FFMA R82, R82, 0.69314718246459960938, R79 ;  /* 0x3f31721852527823 */ /* 0x000fe2000000004f */
[C---:B------:R-:W-:Y:S01]  /*5010*/  IMAD R115, R87.reuse, 0x3c, RZ ;  /* 0x0000003c57737824 */ /* 0x040fe200078e02ff */
[----:B------:R-:W-:Y:S01]  /*5020*/  LOP3.LUT R134, R134, 0x1f8, RZ, 0xc0, !PT ;  /* 0x000001f886867812 */ /* 0x000fe200078ec0ff */
[----:B------:R-:W-:-:S02]  /*5030*/  IMAD R117, R87, 0x3e, RZ ;  /* 0x0000003e57757824 */ /* 0x000fc400078e02ff */
[----:B------:R-:W-:Y:S01]  /*5040*/  IMAD R77, R87, 0x1d, RZ ;  /* 0x0000001d574d7824 */ /* 0x000fe200078e02ff */
[----:B-1----:R-:W-:Y:S01]  /*5050*/  IADD3 R16, P4, P5, R13, UR5, R14 ;  /* 0x000000050d107c10 */ /* 0x002fe2000fd9e00e */
[----:B------:R-:W-:-:S03]  /*5060*/  UIMAD.WIDE UR4, UR4, 0x2, URZ ;  /* 0x00000002040478a5 */ /* 0x000fc6000f8e023f */
[----:B------:R-:W-:-:S03]  /*5070*/  LEA R20, P6, R87, R16, 0x2 ;  /* 0x0000001057147211 */ /* 0x000fc600078c10ff */
[----:B------:R-:W-:Y:S01]  /*5080*/  IADD3.X R17, R12, UR5, R15, P4, P5 ;  /* 0x000000050c117c10 */ /* 0x000fe2000a7ea40f */
[----:B------:R-:W1:Y:S01]  /*5090*/  LDS.128 R8, [R135] ;  /* 0x0000000087087984 */ /* 0x000e620000000c00 */
[----:B------:R-:W-:Y:S01]  /*50a0*/  BAR.SYNC.DEFER_BLOCKING 0x0 ;  /* 0x0000000000007b1d */ /* 0x000fe20000010000 */
[-C--:B------:R-:W-:Y:S02]  /*50b0*/  IADD3 R18, P5, R21, R16.reuse, RZ ;  /* 0x0000001015127210 */ /* 0x080fe40007fbe0ff */
[----:B------:R-:W-:Y:S02]  /*50c0*/  IADD3 R22, P4, R29, R16, RZ ;  /* 0x000000101d167210 */ /* 0x000fe40007f9e0ff */
[-C--:B------:R-:W-:Y:S01]  /*50d0*/  LEA.HI.X.SX32 R19, R87, R17.reuse, 0x1, P5 ;  /* 0x0000001157137211 */ /* 0x080fe200028f0eff */
[----:B------:R-:W-:Y:S01]  /*50e0*/  ULDC UR4, c[0x0][0x27c] ;  /* 0x00009f0000047ab9 */ /* 0x000fe20000000800 */
[-C--:B------:R-:W-:Y:S01]  /*50f0*/  LEA.HI.X.SX32 R21, R21, R17.reuse, 0x1, P6 ;  /* 0x0000001115157211 */ /* 0x080fe200030f0eff */
[----:B------:R-:W-:Y:S01]  /*5100*/  UIMAD UR4, UR16, UR4, URZ ;  /* 0x00000004100472a4 */ /* 0x000fe2000f8e023f */
[----:B------:R-:W-:-:S02]  /*5110*/  LEA.HI.X.SX32 R23, R23, R17, 0x1, P4 ;  /* 0x0000001117177211 */ /* 0x000fc400020f0eff */
[-C--:B------:R-:W-:Y:S01]  /*5120*/  IADD3 R28, P4, R41, R16.reuse, RZ ;  /* 0x00000010291c7210 */ /* 0x080fe20007f9e0ff */
[----:B------:R-:W-:Y:S02]  /*5130*/  USHF.L.U32 UR6, UR4, 0x2, URZ ;  /* 0x0000000204067899 */ /* 0x000fe4000800063f */
[----:B------:R-:W-:Y:S01]  /*5140*/  UIMAD.WIDE UR4, UR4, 0x4, URZ ;  /* 0x00000004040478a5 */ /* 0x000fe2000f8e023f */
[----:B------:R-:W-:Y:S01]  /*5150*/  LEA.HI.X.SX32 R29, R29, R17, 0x1, P4 ;  /* 0x000000111d1d7211 */ /* 0x000fe200020f0eff */
[----:B------:R2:W-:Y:S01]  /*5160*/  STSM.16.M88.4 [R3], R24 ;  /* 0x0000001803007844 */ /* 0x0005e20000000200 */
[----:B------:R-:W-:Y:S01]  /*5170*/  BAR.SYNC.DEFER_BLOCKING 0x0 ;  /* 0x0000000000007b1d */ /* 0x000fe20000010000 */
[C---:B--2---:R-:W-:Y:S02]  /*5180*/  SHF.L.U32 R25, R87.reuse, 0x2, RZ ;  /* 0x0000000257197819 */ /* 0x044fe400000006ff */
[C---:B------:R-:W-:Y:S02]  /*5190*/  LEA R24, P5, R87.reuse, R16, 0x3 ;  /* 0x0000001057187211 */ /* 0x040fe400078a18ff */
[----:B------:R-:W-:-:S02]  /*51a0*/  LEA R27, R87, R87, 0x2 ;  /* 0x00000057571b7211 */ /* 0x000fc400078e10ff */
[-C--:B------:R-:W-:Y:S02]  /*51b0*/  IADD3 R26, P6, R37, R16.reuse, RZ ;  /* 0x00000010251a7210 */ /* 0x080fe40007fde0ff */
[-C--:B------:R-:W-:Y:S02]  /*51c0*/  LEA.HI.X.SX32 R25, R25, R17.reuse, 0x1, P5 ;  /* 0x0000001119197211 */ /* 0x080fe400028f0eff */
[-C--:B------:R-:W-:Y:S01]  /*51d0*/  IADD3 R30, P5, R45, R16.reuse, RZ ;  /* 0x000000102d1e7210 */ /* 0x080fe20007fbe0ff */
[----:B------:R-:W2:Y:S01]  /*51e0*/  LDS.128 R12, [R135] ;  /* 0x00000000870c7984 */ /* 0x000ea20000000c00 */
[-C--:B------:R-:W-:Y:S02]  /*51f0*/  LEA.HI.X.SX32 R27, R27, R17.reuse, 0x1, P6 ;  /* 0x000000111b1b7211 */ /* 0x080fe400030f0eff */
[----:B------:R-:W-:Y:S01]  /*5200*/  LEA.HI.X.SX32 R31, R31, R17, 0x1, P5 ;  /* 0x000000111f1f7211 */ /* 0x000fe200028f0eff */
[----:B------:R-:W-:Y:S01]  /*5210*/  BAR.SYNC.DEFER_BLOCKING 0x0 ;  /* 0x0000000000007b1d */ /* 0x000fe20000010000 */
[----:B------:R-:W-:-:S04]  /*5220*/  IADD3 R36, P5, R57, R16, RZ ;  /* 0x0000001039247210 */ /* 0x000fc80007fbe0ff */
[----:B------:R-:W-:Y:S02]  /*5230*/  LEA.HI.X.SX32 R37, R37, R17, 0x1, P5 ;  /* 0x0000001125257211 */ /* 0x000fe400028f0eff */
[----:B------:R-:W-:-:S04]  /*5240*/  IADD3 R42, P5, R69, R16, RZ ;  /* 0x00000010452a7210 */ /* 0x000fc80007fbe0ff */
[----:B------:R-:W-:Y:S02]  /*5250*/  LEA.HI.X.SX32 R43, R43, R17, 0x1, P5 ;  /* 0x000000112b2b7211 */ /* 0x000fe400028f0eff */
[----:B------:R-:W-:-:S04]  /*5260*/  LEA R48, P5, R87, R16, 0x5 ;  /* 0x0000001057307211 */ /* 0x000fc800078a28ff */
[----:B------:R-:W-:Y:S02]  /*5270*/  LEA.HI.X.SX32 R49, R49, R17, 0x1, P5 ;  /* 0x0000001131317211 */ /* 0x000fe400028f0eff */
[----:B------:R-:W-:-:S04]  /*5280*/  IADD3 R54, P5, R93, R16, RZ ;  /* 0x000000105d367210 */ /* 0x000fc80007fbe0ff */
[----:B------:R-:W-:Y:S01]  /*5290*/  LEA.HI.X.SX32 R55, R55, R17, 0x1, P5 ;  /* 0x0000001137377211 */ /* 0x000fe200028f0eff */
[----:B------:R3:W-:Y:S01]  /*52a0*/  STSM.16.M88.4 [R3], R32 ;  /* 0x0000002003007844 */ /* 0x0007e20000000200 */
[----:B------:R-:W-:Y:S01]  /*52b0*/  BAR.SYNC.DEFER_BLOCKING 0x0 ;  /* 0x0000000000007b1d */ /* 0x000fe20000010000 */
[-C--:B------:R-:W-:Y:S02]  /*52c0*/  IADD3 R60, P5, R99, R16.reuse, RZ ;  /* 0x00000010633c7210 */ /* 0x080fe40007fbe0ff */
[C---:B---3--:R-:W-:Y:S02]  /*52d0*/  SHF.L.U32 R3, R87.reuse, 0x3, RZ ;  /* 0x0000000357037819 */ /* 0x048fe400000006ff */
[C---:B------:R-:W-:Y:S02]  /*52e0*/  LEA R35, R87.reuse, R87, 0x3 ;  /* 0x0000005757237211 */ /* 0x040fe400078e18ff */
[-C--:B------:R-:W-:Y:S02]  /*52f0*/  LEA R32, P6, R87, R16.reuse, 0x4 ;  /* 0x0000001057207211 */ /* 0x080fe400078c20ff */
[----:B------:R-:W-:-:S02]  /*5300*/  IADD3 R34, P4, R53, R16, RZ ;  /* 0x0000001035227210 */ /* 0x000fc40007f9e0ff */
[-C--:B------:R-:W-:Y:S02]  /*5310*/  LEA.HI.X.SX32 R33, R3, R17.reuse, 0x1, P6 ;  /* 0x0000001103217211 */ /* 0x080fe400030f0eff */
[-C--:B------:R-:W-:Y:S02]  /*5320*/  LEA.HI.X.SX32 R35, R35, R17.reuse, 0x1, P4 ;  /* 0x0000001123237211 */ /* 0x080fe400020f0eff */
[-C--:B------:R-:W-:Y:S01]  /*5330*/  IADD3 R38, P6, R61, R16.reuse, RZ ;  /* 0x000000103d267210 */ /* 0x080fe20007fde0ff */
[----:B0-----:R0:W-:Y:S01]  /*5340*/  STG.E.U16 desc[UR20][R16.64], R4 ;  /* 0x0000000410007986 */ /* 0x0011e2000c101514 */
[----:B------:R-:W-:Y:S02]  /*5350*/  IADD3 R40, P4, R65, R16, RZ ;  /* 0x0000001041287210 */ /* 0x000fe40007f9e0ff */
[-C--:B------:R-:W-:Y:S02]  /*5360*/  LEA.HI.X.SX32 R39, R39, R17.reuse, 0x1, P6 ;  /* 0x0000001127277211 */ /* 0x080fe400030f0eff */
[----:B------:R-:W-:-:S02]  /*5370*/  LEA.HI.X.SX32 R41, R41, R17, 0x1, P4 ;  /* 0x0000001129297211 */ /* 0x000fc400020f0eff */
[-C--:B------:R-:W-:Y:S02]  /*5380*/  IADD3 R44, P6, R75, R16.reuse, RZ ;  /* 0x000000104b2c7210 */ /* 0x080fe40007fde0ff */
[-C--:B------:R-:W-:Y:S02]  /*5390*/  IADD3 R46, P4, R81, R16.reuse, RZ ;  /* 0x00000010512e7210 */ /* 0x080fe40007f9e0ff */
[-C--:B------:R-:W-:Y:S02]  /*53a0*/  LEA.HI.X.SX32 R45, R45, R17.reuse, 0x1, P6 ;  /* 0x000000112d2d7211 */ /* 0x080fe400030f0eff */
[----:B------:R-:W-:Y:S02]  /*53b0*/  LEA.HI.X.SX32 R47, R47, R17, 0x1, P4 ;  /* 0x000000112f2f7211 */ /* 0x000fe400020f0eff */
[-C--:B------:R-:W-:Y:S02]  /*53c0*/  IADD3 R50, P6, R89, R16.reuse, RZ ;  /* 0x0000001059327210 */ /* 0x080fe40007fde0ff */
[----:B------:R-:W-:-:S02]  /*53d0*/  IADD3 R52, P4, R91, R16, RZ ;  /* 0x000000105b347210 */ /* 0x000fc40007f9e0ff */
[-C--:B------:R-:W-:Y:S02]  /*53e0*/  LEA.HI.X.SX32 R51, R51, R17.reuse, 0x1, P6 ;  /* 0x0000001133337211 */ /* 0x080fe400030f0eff */
[-C--:B------:R-:W-:Y:S02]  /*53f0*/  LEA.HI.X.SX32 R53, R53, R17.reuse, 0x1, P4 ;  /* 0x0000001135357211 */ /* 0x080fe400020f0eff */
[-C--:B------:R-:W-:Y:S02]  /*5400*/  IADD3 R56, P6, R95, R16.reuse, RZ ;  /* 0x000000105f387210 */ /* 0x080fe40007fde0ff */
[----:B------:R-:W-:Y:S02]  /*5410*/  IADD3 R58, P4, R97, R16, RZ ;  /* 0x00000010613a7210 */ /* 0x000fe40007f9e0ff */
[-C--:B------:R-:W-:Y:S02]  /*5420*/  LEA.HI.X.SX32 R57, R57, R17.reuse, 0x1, P6 ;  /* 0x0000001139397211 */ /* 0x080fe400030f0eff */
[----:B------:R-:W-:-:S02]  /*5430*/  LEA.HI.X.SX32 R59, R59, R17, 0x1, P4 ;  /* 0x000000113b3b7211 */ /* 0x000fc400020f0eff */
[-C--:B------:R-:W-:Y:S02]  /*5440*/  IADD3 R62, P6, R101, R16.reuse, RZ ;  /* 0x00000010653e7210 */ /* 0x080fe40007fde0ff */
[-C--:B------:R-:W-:Y:S02]  /*5450*/  IADD3 R64, P4, R103, R16.reuse, RZ ;  /* 0x0000001067407210 */ /* 0x080fe40007f9e0ff */
[-C--:B------:R-:W-:Y:S02]  /*5460*/  LEA.HI.X.SX32 R61, R61, R17.reuse, 0x1, P5 ;  /* 0x000000113d3d7211 */ /* 0x080fe400028f0eff */
        /* <DEDUP_REMOVED lines=12> */
[----:B0-----:R-:W-:Y:S02]  /*5530*/  IADD3 R16, P5, R117, R16, RZ ;  /* 0x0000001075107210 */ /* 0x001fe40007fbe0ff */
[-C--:B------:R-:W-:Y:S02]  /*5540*/  LEA.HI.X.SX32 R77, R77, R17.reuse, 0x1, P6 ;  /* 0x000000114d4d7211 */ /* 0x080fe400030f0eff */
[----:B------:R-:W-:-:S02]  /*5550*/  LEA.HI.X.SX32 R81, R81, R17, 0x1, P4 ;  /* 0x0000001151517211 */ /* 0x000fc400020f0eff */
[----:B------:R-:W-:Y:S02]  /*5560*/  LEA.HI.X.SX32 R17, R85, R17, 0x1, P5 ;  /* 0x0000001155117211 */ /* 0x000fe400028f0eff */
[----:B------:R-:W0:Y:S01]  /*5570*/  LDS.128 R84, [R135] ;  /* 0x0000000087547984 */ /* 0x000e220000000c00 */
[----:B------:R-:W-:Y:S02]  /*5580*/  PRMT R4, R4, 0x7632, R4 ;  /* 0x0000763204047816 */ /* 0x000fe40000000004 */
[----:B------:R-:W-:-:S03]  /*5590*/  PRMT R3, R5, 0x7632, R3 ;  /* 0x0000763205037816 */ /* 0x000fc60000000003 */
[----:B------:R3:W-:Y:S04]  /*55a0*/  STG.E.U16 desc[UR20][R18.64], R4 ;  /* 0x0000000412007986 */ /* 0x0007e8000c101514 */
[----:B------:R4:W-:Y:S04]  /*55b0*/  STG.E.U16 desc[UR20][R20.64], R5 ;  /* 0x0000000514007986 */ /* 0x0009e8000c101514 */
[----:B------:R5:W-:Y:S01]  /*55c0*/  STG.E.U16 desc[UR20][R22.64], R3 ;  /* 0x0000000316007986 */ /* 0x000be2000c101514 */
[----:B---3--:R-:W-:-:S03]  /*55d0*/  PRMT R19, R6, 0x7632, R19 ;  /* 0x0000763206137816 */ /* 0x008fc60000000013 */
[----:B------:R2:W-:Y:S01]  /*55e0*/  STG.E.U16 desc[UR20][R24.64], R6 ;  /* 0x0000000618007986 */ /* 0x0005e2000c101514 */
[----:B-1----:R-:W-:Y:S02]  /*55f0*/  PRMT R4, R9, 0x7632, R4 ;  /* 0x0000763209047816 */ /* 0x002fe40000000004 */
[----:B----4-:R-:W-:Y:S01]  /*5600*/  PRMT R21, R7, 0x7632, R21 ;  /* 0x0000763207157816 */ /* 0x010fe20000000015 */
[----:B------:R1:W-:Y:S01]  /*5610*/  STG.E.U16 desc[UR20][R26.64], R19 ;  /* 0x000000131a007986 */ /* 0x0003e2000c101514 */
[----:B------:R-:W-:Y:S02]  /*5620*/  PRMT R5, R11, 0x7632, R5 ;  /* 0x000076320b057816 */ /* 0x000fe40000000005 */
[----:B-----5:R-:W-:Y:S01]  /*5630*/  PRMT R23, R8, 0x7632, R23 ;  /* 0x0000763208177816 */ /* 0x020fe20000000017 */
[----:B------:R3:W-:Y:S01]  /*5640*/  STG.E.U16 desc[UR20][R28.64], R7 ;  /* 0x000000071c007986 */ /* 0x0007e2000c101514 */
[----:B------:R-:W-:-:S03]  /*5650*/  PRMT R3, R10, 0x7632, R3 ;  /* 0x000076320a037816 */ /* 0x000fc60000000003 */
[----:B------:R4:W-:Y:S01]  /*5660*/  STG.E.U16 desc[UR20][R30.64], R21 ;  /* 0x000000151e007986 */ /* 0x0009e2000c101514 */
[----:B--2---:R-:W-:Y:S02]  /*5670*/  PRMT R25, R12, 0x7632, R25 ;  /* 0x000076320c197816 */ /* 0x004fe40000000019 */
[----:B------:R-:W-:Y:S01]  /*5680*/  FSEL R6, R83, -INF , P0 ;  /* 0xff80000053067808 */ /* 0x000fe20000000000 */
[----:B------:R0:W-:Y:S01]  /*5690*/  STG.E.U16 desc[UR20][R32.64], R8 ;  /* 0x0000000820007986 */ /* 0x0001e2000c101514 */
[----:B-1----:R-:W-:-:S03]  /*56a0*/  PRMT R27, R13, 0x7632, R27 ;  /* 0x000076320d1b7816 */ /* 0x002fc6000000001b */
[----:B------:R1:W-:Y:S01]  /*56b0*/  STG.E.U16 desc[UR20][R34.64], R23 ;  /* 0x0000001722007986 */ /* 0x0003e2000c101514 */
[----:B---3--:R-:W-:Y:S01]  /*56c0*/  PRMT R29, R14, 0x7632, R29 ;  /* 0x000076320e1d7816 */ /* 0x008fe2000000001d */
[----:B------:R-:W-:Y:S02]  /*56d0*/  FFMA R83, R6, 0.69314718246459960938, R181 ;  /* 0x3f31721806537823 */ /* 0x000fe400000000b5 */
[----:B------:R2:W-:Y:S01]  /*56e0*/  STG.E.U16 desc[UR20][R36.64], R9 ;  /* 0x0000000924007986 */ /* 0x0005e2000c101514 */
[----:B----4-:R-:W-:-:S03]  /*56f0*/  PRMT R31, R15, 0x7632, R31 ;  /* 0x000076320f1f7816 */ /* 0x010fc6000000001f */
[----:B------:R3:W-:Y:S01]  /*5700*/  STG.E.U16 desc[UR20][R38.64], R4 ;  /* 0x0000000426007986 */ /* 0x0007e2000c101514 */
[----:B0-----:R-:W-:-:S03]  /*5710*/  PRMT R33, R84, 0x7632, R33 ;  /* 0x0000763254217816 */ /* 0x001fc60000000021 */
[----:B------:R0:W-:Y:S01]  /*5720*/  STG.E.U16 desc[UR20][R40.64], R10 ;  /* 0x0000000a28007986 */ /* 0x0001e2000c101514 */
[----:B-1----:R-:W-:-:S03]  /*5730*/  PRMT R35, R85, 0x7632, R35 ;  /* 0x0000763255237816 */ /* 0x002fc60000000023 */
[----:B------:R1:W-:Y:S01]  /*5740*/  STG.E.U16 desc[UR20][R42.64], R3 ;  /* 0x000000032a007986 */ /* 0x0003e2000c101514 */
[----:B--2---:R-:W2:Y:S03]  /*5750*/  LDC.64 R8, c[0x0][0x230] ;  /* 0x00008c00ff087b82 */ /* 0x004ea60000000a00 */
[----:B------:R-:W-:Y:S01]  /*5760*/  STG.E.U16 desc[UR20][R44.64], R11 ;  /* 0x0000000b2c007986 */ /* 0x000fe2000c101514 */
[----:B---3--:R-:W-:Y:S02]  /*5770*/  PRMT R38, R86, 0x7632, R38 ;  /* 0x0000763256267816 */ /* 0x008fe40000000026 */
[----:B------:R-:W-:Y:S01]  /*5780*/  FSEL R4, R73, -INF , P3 ;  /* 0xff80000049047808 */ /* 0x000fe20001800000 */
[----:B------:R3:W-:Y:S01]  /*5790*/  STG.E.U16 desc[UR20][R46.64], R5 ;  /* 0x000000052e007986 */ /* 0x0007e2000c101514 */
[----:B0-----:R-:W-:-:S03]  /*57a0*/  PRMT R10, R87, 0x7632, R10 ;  /* 0x00007632570a7816 */ /* 0x001fc6000000000a */
[----:B------:R-:W-:Y:S01]  /*57b0*/  STG.E.U16 desc[UR20][R48.64], R12 ;  /* 0x0000000c30007986 */ /* 0x000fe2000c101514 */
[----:B-1----:R-:W-:Y:S01]  /*57c0*/  FSEL R3, R78, -INF , P2 ;  /* 0xff8000004e037808 */ /* 0x002fe20001000000 */
[----:B------:R-:W-:Y:S02]  /*57d0*/  FFMA R4, R4, 0.69314718246459960938, R151 ;  /* 0x3f31721804047823 */ /* 0x000fe40000000097 */
[----:B------:R-:W-:Y:S04]  /*57e0*/  STG.E.U16 desc[UR20][R50.64], R25 ;  /* 0x0000001932007986 */ /* 0x000fe8000c101514 */
[----:B------:R-:W-:Y:S01]  /*57f0*/  STG.E.U16 desc[UR20][R52.64], R13 ;  /* 0x0000000d34007986 */ /* 0x000fe2000c101514 */
[----:B---3--:R-:W-:Y:S01]  /*5800*/  FFMA R5, R3, 0.69314718246459960938, R72 ;  /* 0x3f31721803057823 */ /* 0x008fe20000000048 */
[C---:B------:R-:W-:Y:S01]  /*5810*/  SHF.L.U32 R3, R0.reuse, 0x2, RZ ;  /* 0x0000000200037819 */ /* 0x040fe200000006ff */
[----:B------:R-:W-:Y:S01]  /*5820*/  IMAD.HI R0, R0, 0x4, RZ ;  /* 0x0000000400007827 */ /* 0x000fe200078e02ff */
[----:B------:R-:W-:Y:S04]  /*5830*/  STG.E.U16 desc[UR20][R54.64], R27 ;  /* 0x0000001b36007986 */ /* 0x000fe8000c101514 */
        /* <DEDUP_REMOVED lines=11> */
[----:B------:R-:W-:Y:S01]  /*58f0*/  STG.E.U16 desc[UR20][R16.64], R10 ;  /* 0x0000000a10007986 */ /* 0x000fe2000c101514 */
[----:B------:R-:W-:Y:S06]  /*5900*/  BAR.SYNC.DEFER_BLOCKING 0x0 ;  /* 0x0000000000007b1d */ /* 0x000fec0000010000 */
[----:B------:R2:W-:Y:S04]  /*5910*/  STS.64 [R134+UR17], R4 ;  /* 0x0000000486007988 */ /* 0x0005e80008000a11 */
[----:B------:R-:W-:Y:S01]  /*5920*/  STS.64 [R134+UR17+0x200], R82 ;  /* 0x0002005286007988 */ /* 0x000fe20008000a11 */
[----:B------:R-:W-:Y:S01]  /*5930*/  BAR.SYNC.DEFER_BLOCKING 0x0 ;  /* 0x0000000000007b1d */ /* 0x000fe20000010000 */
[----:B--2---:R-:W-:-:S04]  /*5940*/  IADD3 R4, P0, P1, R3, UR6, R8 ;  /* 0x0000000603047c10 */ /* 0x004fc8000f91e008 */
[----:B------:R-:W-:Y:S01]  /*5950*/  IADD3.X R5, R0, UR5, R9, P0, P1 ;  /* 0x0000000500057c10 */ /* 0x000fe200087e2409 */
[----:B------:R-:W0:Y:S04]  /*5960*/  LDS R7, [R2] ;  /* 0x0000000002077984 */ /* 0x000e280000000800 */
[----:B0-----:R-:W-:Y:S01]  /*5970*/  STG.E desc[UR20][R4.64], R7 ;  /* 0x0000000704007986 */ /* 0x001fe2000c101914 */
[----:B------:R-:W-:Y:S05]  /*5980*/  EXIT ;  /* 0x000000000000794d */ /* 0x000fea0003800000 */
.L_x_2:
[----:B------:R-:W-:-:S00]  /*5990*/  BRA `(.L_x_2) ;  /* 0xfffffffc00fc7947 */ /* 0x000fc0000383ffff */
[----:B------:R-:W-:-:S00]  /*59a0*/  NOP ;  /* 0x0000000000007918 */ /* 0x000fc00000000000 */
        /* <DEDUP_REMOVED lines=13> */
.L_x_3:


//--------------------- .nv.global.init           --------------------------
	.section	.nv.global.init,"aw",@progbits
.nv.global.init:
	.type		_$_str,@object
	.size		_$_str,(.L_0 - _$_str)
_$_str:
        /*0000*/ 	.byte	0x5f, 0x5f, 0x43, 0x55, 0x44, 0x41, 0x5f, 0x46, 0x54, 0x5a, 0x00
.L_0:


//--------------------- .nv.shared.attn_fwd       --------------------------
	.section	.nv.shared.attn_fwd,"aw",@nobits
	.sectionflags	@""
	.align	16
	.zero		1024


//--------------------- .nv.shared.reserved.0     --------------------------
	.section	.nv.shared.reserved.0,"aw",@nobits
	.weak		__nv_reservedSMEM_offset_0_alias
	.size		__nv_reservedSMEM_offset_0_alias, 0, 0
	.other		__nv_reservedSMEM_offset_0_alias,@"STO_CUDA_RESERVED_SHARED STV_DEFAULT"
__nv_reservedSMEM_offset_0_alias:
	.zero		0


//--------------------- .nv.constant0.attn_fwd    --------------------------
	.section	.nv.constant0.attn_fwd,"a",@progbits
	.sectionflags	@""
	.align	4
.nv.constant0.attn_fwd:
	.zero		664


//--------------------- SYMBOLS --------------------------

	.type		.nv.reservedSmem.offset0,@object
	.size		.nv.reservedSmem.offset0,0x4
